def attn_fwd(
    Q,
    K,
    V,
    Out,
    Lse,
    sm_scale,
    stride_qz,
    stride_qh,
    stride_qm,
    stride_qk,
    stride_kz,
    stride_kh,
    stride_kn,
    stride_kk,
    stride_vz,
    stride_vh,
    stride_vn,
    stride_vk,
    stride_oz,
    stride_oh,
    stride_om,
    stride_ok,
    seqlen_q,
    seqlen_k,
    BLOCK_M: tl.constexpr,
    BLOCK_N: tl.constexpr,
    HEAD_DIM: tl.constexpr,
    CAUSAL: tl.constexpr,
):
    start_m = tl.program_id(0)
    off_hz = tl.program_id(1)
    q_off = off_hz * stride_qh
    k_off = off_hz * stride_kh
    v_off = off_hz * stride_vh
    offs_m = start_m * BLOCK_M + tl.arange(0, BLOCK_M)
    offs_d = tl.arange(0, HEAD_DIM)
    offs_n = tl.arange(0, BLOCK_N)
    q_ptrs = Q + q_off + offs_m[:, None] * stride_qm + offs_d[None, :] * stride_qk
    k_ptrs = K + k_off + offs_d[:, None] * stride_kk + offs_n[None, :] * stride_kn
    v_ptrs = V + v_off + offs_n[:, None] * stride_vn + offs_d[None, :] * stride_vk
    m_i = tl.full([BLOCK_M], float("-inf"), dtype=tl.float32)
    l_i = tl.zeros([BLOCK_M], dtype=tl.float32) + 1.0
    acc = tl.zeros([BLOCK_M, HEAD_DIM], dtype=tl.float32)
    q = tl.load(q_ptrs)
    acc, l_i, m_i = _attn_fwd_inner(
        acc,
        l_i,
        m_i,
        q,
        k_ptrs,
        v_ptrs,
        sm_scale,
        stride_kn,
        stride_vn,
        start_m,
        seqlen_k,
        BLOCK_M,
        BLOCK_N,
        HEAD_DIM,
        CAUSAL,
    )
    acc = acc / l_i[:, None]
    lse = m_i + tl.math.log2(l_i) / 1.4426950408889634
    o_ptrs = (
        Out
        + off_hz * stride_oh
        + offs_m[:, None] * stride_om
        + offs_d[None, :] * stride_ok
    )
    tl.store(o_ptrs, acc.to(Out.dtype.element_ty))
    tl.store(Lse + off_hz * seqlen_q + offs_m, lse)

# config = {"BLOCK_M": 128, "BLOCK_N": 128, "HEAD_DIM": 64, "arch": "sm_100", "causal": true, "dtype": "bf16", "num_stages": 2, "num_warps": 8}
# arch = sm_100


// ===== COMPILED SASS (sm_100a) =====

	.target	sm_100a

	.elftype	@"ET_EXEC"


//--------------------- .note.nv.tkinfo           --------------------------
	.section	.note.nv.tkinfo,"",@"SHT_NOTE"
	.sectionflags	@"SHF_NOTE_NV_TKINFO"
	.tkinfo
        /*0018*/ 	.word	0x00000081
        /*0030*/ 	.string	""
        /*0030*/ 	.string	"ptxas-blackwell"
        /*0030*/ 	.string	"Cuda compilation tools, release 12.9, V12.9.86"
        /*0030*/ 	.string	"Build cuda_12.9.r12.9/compiler.36037853_0"
        /*0030*/ 	.string	"-v  -suppress-debug-info  -lineinfo  -arch sm_100a "



//--------------------- .note.nv.cuver            --------------------------
	.section	.note.nv.cuver,"",@"SHT_NOTE"
	.sectionflags	@"SHF_NOTE_NV_CUVER"
        /*0018*/ 	.short	0x0001
        /*001a*/ 	.short	0x0064
        /*001c*/ 	.short	0x0001
        /*001e*/ 	.short	0x0000
        /*0020*/ 	.short	0x0001
        /*0022*/ 	.short	0x0000


//--------------------- .nv.info                  --------------------------
	.section	.nv.info,"",@"SHT_CUDA_INFO"
	.align	4


	//----- nvinfo : EIATTR_REGCOUNT
	.align		4
        /*0000*/ 	.byte	0x04, 0x2f
        /*0002*/ 	.short	(.L_5 - .L_4)
	.align		4
.L_4:
        /*0004*/ 	.word	index@(attn_fwd)
        /*0008*/ 	.word	0x000000ff


	//----- nvinfo : EIATTR_FRAME_SIZE
	.align		4
.L_5:
        /*000c*/ 	.byte	0x04, 0x11
        /*000e*/ 	.short	(.L_7 - .L_6)
	.align		4
.L_6:
        /*0010*/ 	.word	index@($__internal_2_$__cuda_sm10x_tcgen05_guardrail_trap_unallocated_columns_being_dealloced)
        /*0014*/ 	.word	0x00000000


	//----- nvinfo : EIATTR_FRAME_SIZE
	.align		4
.L_7:
        /*0018*/ 	.byte	0x04, 0x11
        /*001a*/ 	.short	(.L_9 - .L_8)
	.align		4
.L_8:
        /*001c*/ 	.word	index@($__internal_1_$__cuda_sm10x_tcgen05_guardrail_trap_phase_invalid_during_alloc)
        /*0020*/ 	.word	0x00000000


	//----- nvinfo : EIATTR_FRAME_SIZE
	.align		4
.L_9:
        /*0024*/ 	.byte	0x04, 0x11
        /*0026*/ 	.short	(.L_11 - .L_10)
	.align		4
.L_10:
        /*0028*/ 	.word	index@($__internal_0_$__cuda_sm10x_tcgen05_guardrail_trap_col_being_dealloced_not_returned_by_alloc)
        /*002c*/ 	.word	0x00000000


	//----- nvinfo : EIATTR_FRAME_SIZE
	.align		4
.L_11:
        /*0030*/ 	.byte	0x04, 0x11
        /*0032*/ 	.short	(.L_13 - .L_12)
	.align		4
.L_12:
        /*0034*/ 	.word	index@(attn_fwd)
        /*0038*/ 	.word	0x00000000


	//----- nvinfo : EIATTR_MIN_STACK_SIZE
	.align		4
.L_13:
        /*003c*/ 	.byte	0x04, 0x12
        /*003e*/ 	.short	(.L_15 - .L_14)
	.align		4
.L_14:
        /*0040*/ 	.word	index@(attn_fwd)
        /*0044*/ 	.word	0x00000000
.L_15:


//--------------------- .nv.info.attn_fwd         --------------------------
	.section	.nv.info.attn_fwd,"",@"SHT_CUDA_INFO"
	.sectionflags	@""
	.align	4


	//----- nvinfo : EIATTR_CUDA_API_VERSION
	.align		4
        /*0000*/ 	.byte	0x04, 0x37
        /*0002*/ 	.short	(.L_17 - .L_16)
.L_16:
        /*0004*/ 	.word	0x00000081


	//----- nvinfo : EIATTR_KPARAM_INFO
	.align		4
.L_17:
        /*0008*/ 	.byte	0x04, 0x17
        /*000a*/ 	.short	(.L_19 - .L_18)
.L_18:
        /*000c*/ 	.word	0x00000000
        /*0010*/ 	.short	0x0019
        /*0012*/ 	.short	0x0080
        /*0014*/ 	.byte	0x00, 0xf4, 0x21, 0x00


	//----- nvinfo : EIATTR_KPARAM_INFO
	.align		4
.L_19:
        /*0018*/ 	.byte	0x04, 0x17
        /*001a*/ 	.short	(.L_21 - .L_20)
.L_20:
        /*001c*/ 	.word	0x00000000
        /*0020*/ 	.short	0x0018
        /*0022*/ 	.short	0x0078
        /*0024*/ 	.byte	0x00, 0xf4, 0x21, 0x00


	//----- nvinfo : EIATTR_KPARAM_INFO
	.align		4
.L_21:
        /*0028*/ 	.byte	0x04, 0x17
        /*002a*/ 	.short	(.L_23 - .L_22)
.L_22:
        /*002c*/ 	.word	0x00000000
        /*0030*/ 	.short	0x0017
        /*0032*/ 	.short	0x0070
        /*0034*/ 	.byte	0x00, 0xf0, 0x11, 0x00


	//----- nvinfo : EIATTR_KPARAM_INFO
	.align		4
.L_23:
        /*0038*/ 	.byte	0x04, 0x17
        /*003a*/ 	.short	(.L_25 - .L_24)
.L_24:
        /*003c*/ 	.word	0x00000000
        /*0040*/ 	.short	0x0016
        /*0042*/ 	.short	0x006c
        /*0044*/ 	.byte	0x00, 0xf0, 0x11, 0x00


	//----- nvinfo : EIATTR_KPARAM_INFO
	.align		4
.L_25:
        /*0048*/ 	.byte	0x04, 0x17
        /*004a*/ 	.short	(.L_27 - .L_26)
.L_26:
        /*004c*/ 	.word	0x00000000
        /*0050*/ 	.short	0x0015
        /*0052*/ 	.short	0x0068
        /*0054*/ 	.byte	0x00, 0xf0, 0x11, 0x00


	//----- nvinfo : EIATTR_KPARAM_INFO
	.align		4
.L_27:
        /*0058*/ 	.byte	0x04, 0x17
        /*005a*/ 	.short	(.L_29 - .L_28)
.L_28:
        /*005c*/ 	.word	0x00000000
        /*0060*/ 	.short	0x0014
        /*0062*/ 	.short	0x0064
        /*0064*/ 	.byte	0x00, 0xf0, 0x11, 0x00


	//----- nvinfo : EIATTR_KPARAM_INFO
	.align		4
.L_29:
        /*0068*/ 	.byte	0x04, 0x17
        /*006a*/ 	.short	(.L_31 - .L_30)
.L_30:
        /*006c*/ 	.word	0x00000000
        /*0070*/ 	.short	0x0013
        /*0072*/ 	.short	0x0060
        /*0074*/ 	.byte	0x00, 0xf0, 0x11, 0x00


	//----- nvinfo : EIATTR_KPARAM_INFO
	.align		4
.L_31:
        /*0078*/ 	.byte	0x04, 0x17
        /*007a*/ 	.short	(.L_33 - .L_32)
.L_32:
        /*007c*/ 	.word	0x00000000
        /*0080*/ 	.short	0x0012
        /*0082*/ 	.short	0x005c
        /*0084*/ 	.byte	0x00, 0xf0, 0x11, 0x00


	//----- nvinfo : EIATTR_KPARAM_INFO
	.align		4
.L_33:
        /*0088*/ 	.byte	0x04, 0x17
        /*008a*/ 	.short	(.L_35 - .L_34)
.L_34:
        /*008c*/ 	.word	0x00000000
        /*0090*/ 	.short	0x0011
        /*0092*/ 	.short	0x0058
        /*0094*/ 	.byte	0x00, 0xf0, 0x11, 0x00


	//----- nvinfo : EIATTR_KPARAM_INFO
	.align		4
.L_35:
        /*0098*/ 	.byte	0x04, 0x17
        /*009a*/ 	.short	(.L_37 - .L_36)
.L_36:
        /*009c*/ 	.word	0x00000000
        /*00a0*/ 	.short	0x0010
        /*00a2*/ 	.short	0x0054
        /*00a4*/ 	.byte	0x00, 0xf0, 0x11, 0x00


	//----- nvinfo : EIATTR_KPARAM_INFO
	.align		4
.L_37:
        /*00a8*/ 	.byte	0x04, 0x17
        /*00aa*/ 	.short	(.L_39 - .L_38)
.L_38:
        /*00ac*/ 	.word	0x00000000
        /*00b0*/ 	.short	0x000f
        /*00b2*/ 	.short	0x0050
        /*00b4*/ 	.byte	0x00, 0xf0, 0x11, 0x00


	//----- nvinfo : EIATTR_KPARAM_INFO
	.align		4
.L_39:
        /*00b8*/ 	.byte	0x04, 0x17
        /*00ba*/ 	.short	(.L_41 - .L_40)
.L_40:
        /*00bc*/ 	.word	0x00000000
        /*00c0*/ 	.short	0x000e
        /*00c2*/ 	.short	0x004c
        /*00c4*/ 	.byte	0x00, 0xf0, 0x11, 0x00


	//----- nvinfo : EIATTR_KPARAM_INFO
	.align		4
.L_41:
        /*00c8*/ 	.byte	0x04, 0x17
        /*00ca*/ 	.short	(.L_43 - .L_42)
.L_42:
        /*00cc*/ 	.word	0x00000000
        /*00d0*/ 	.short	0x000d
        /*00d2*/ 	.short	0x0048
        /*00d4*/ 	.byte	0x00, 0xf0, 0x11, 0x00


	//----- nvinfo : EIATTR_KPARAM_INFO
	.align		4
.L_43:
        /*00d8*/ 	.byte	0x04, 0x17
        /*00da*/ 	.short	(.L_45 - .L_44)
.L_44:
        /*00dc*/ 	.word	0x00000000
        /*00e0*/ 	.short	0x000c
        /*00e2*/ 	.short	0x0044
        /*00e4*/ 	.byte	0x00, 0xf0, 0x11, 0x00


	//----- nvinfo : EIATTR_KPARAM_INFO
	.align		4
.L_45:
        /*00e8*/ 	.byte	0x04, 0x17
        /*00ea*/ 	.short	(.L_47 - .L_46)
.L_46:
        /*00ec*/ 	.word	0x00000000
        /*00f0*/ 	.short	0x000b
        /*00f2*/ 	.short	0x0040
        /*00f4*/ 	.byte	0x00, 0xf0, 0x11, 0x00


	//----- nvinfo : EIATTR_KPARAM_INFO
	.align		4
.L_47:
        /*00f8*/ 	.byte	0x04, 0x17
        /*00fa*/ 	.short	(.L_49 - .L_48)
.L_48:
        /*00fc*/ 	.word	0x00000000
        /*0100*/ 	.short	0x000a
        /*0102*/ 	.short	0x003c
        /*0104*/ 	.byte	0x00, 0xf0, 0x11, 0x00


	//----- nvinfo : EIATTR_KPARAM_INFO
	.align		4
.L_49:
        /*0108*/ 	.byte	0x04, 0x17
        /*010a*/ 	.short	(.L_51 - .L_50)
.L_50:
        /*010c*/ 	.word	0x00000000
        /*0110*/ 	.short	0x0009
        /*0112*/ 	.short	0x0038
        /*0114*/ 	.byte	0x00, 0xf0, 0x11, 0x00


	//----- nvinfo : EIATTR_KPARAM_INFO
	.align		4
.L_51:
        /*0118*/ 	.byte	0x04, 0x17
        /*011a*/ 	.short	(.L_53 - .L_52)
.L_52:
        /*011c*/ 	.word	0x00000000
        /*0120*/ 	.short	0x0008
        /*0122*/ 	.short	0x0034
        /*0124*/ 	.byte	0x00, 0xf0, 0x11, 0x00


	//----- nvinfo : EIATTR_KPARAM_INFO
	.align		4
.L_53:
        /*0128*/ 	.byte	0x04, 0x17
        /*012a*/ 	.short	(.L_55 - .L_54)
.L_54:
        /*012c*/ 	.word	0x00000000
        /*0130*/ 	.short	0x0007
        /*0132*/ 	.short	0x0030
        /*0134*/ 	.byte	0x00, 0xf0, 0x11, 0x00


	//----- nvinfo : EIATTR_KPARAM_INFO
	.align		4
.L_55:
        /*0138*/ 	.byte	0x04, 0x17
        /*013a*/ 	.short	(.L_57 - .L_56)
.L_56:
        /*013c*/ 	.word	0x00000000
        /*0140*/ 	.short	0x0006
        /*0142*/ 	.short	0x002c
        /*0144*/ 	.byte	0x00, 0xf0, 0x11, 0x00


	//----- nvinfo : EIATTR_KPARAM_INFO
	.align		4
.L_57:
        /*0148*/ 	.byte	0x04, 0x17
        /*014a*/ 	.short	(.L_59 - .L_58)
.L_58:
        /*014c*/ 	.word	0x00000000
        /*0150*/ 	.short	0x0005
        /*0152*/ 	.short	0x0028
        /*0154*/ 	.byte	0x00, 0xf0, 0x11, 0x00


	//----- nvinfo : EIATTR_KPARAM_INFO
	.align		4
.L_59:
        /*0158*/ 	.byte	0x04, 0x17
        /*015a*/ 	.short	(.L_61 - .L_60)
.L_60:
        /*015c*/ 	.word	0x00000000
        /*0160*/ 	.short	0x0004
        /*0162*/ 	.short	0x0020
        /*0164*/ 	.byte	0x00, 0xf4, 0x21, 0x00


	//----- nvinfo : EIATTR_KPARAM_INFO
	.align		4
.L_61:
        /*0168*/ 	.byte	0x04, 0x17
        /*016a*/ 	.short	(.L_63 - .L_62)
.L_62:
        /*016c*/ 	.word	0x00000000
        /*0170*/ 	.short	0x0003
        /*0172*/ 	.short	0x0018
        /*0174*/ 	.byte	0x00, 0xf4, 0x21, 0x00


	//----- nvinfo : EIATTR_KPARAM_INFO
	.align		4
.L_63:
        /*0178*/ 	.byte	0x04, 0x17
        /*017a*/ 	.short	(.L_65 - .L_64)
.L_64:
        /*017c*/ 	.word	0x00000000
        /*0180*/ 	.short	0x0002
        /*0182*/ 	.short	0x0010
        /*0184*/ 	.byte	0x00, 0xf4, 0x21, 0x00


	//----- nvinfo : EIATTR_KPARAM_INFO
	.align		4
.L_65:
        /*0188*/ 	.byte	0x04, 0x17
        /*018a*/ 	.short	(.L_67 - .L_66)
.L_66:
        /*018c*/ 	.word	0x00000000
        /*0190*/ 	.short	0x0001
        /*0192*/ 	.short	0x0008
        /*0194*/ 	.byte	0x00, 0xf4, 0x21, 0x00


	//----- nvinfo : EIATTR_KPARAM_INFO
	.align		4
.L_67:
        /*0198*/ 	.byte	0x04, 0x17
        /*019a*/ 	.short	(.L_69 - .L_68)
.L_68:
        /*019c*/ 	.word	0x00000000
        /*01a0*/ 	.short	0x0000
        /*01a2*/ 	.short	0x0000
        /*01a4*/ 	.byte	0x00, 0xf4, 0x21, 0x00


	//----- nvinfo : EIATTR_AT_ENTRY_FRAGMENTS
	.align		4
.L_69:
        /*01a8*/ 	.byte	0x04, 0x4f
        /*01aa*/ 	.short	(.L_71 - .L_70)


	//   ....[0]....
.L_70:
        /*01ac*/ 	.word	0x00000004


	//----- nvinfo : EIATTR_RESERVED_SMEM_USED
	.align		4
.L_71:
        /*01b0*/ 	.byte	0x01, 0x41
	.zero		2


	//----- nvinfo : EIATTR_SPARSE_MMA_MASK
	.align		4
        /*01b4*/ 	.byte	0x03, 0x50
        /*01b6*/ 	.short	0x0000


	//----- nvinfo : EIATTR_TCGEN05_1CTA_USED
	.align		4
        /*01b8*/ 	.byte	0x01, 0x51
	.zero		2


	//----- nvinfo : EIATTR_MAXREG_COUNT
	.align		4
        /*01bc*/ 	.byte	0x03, 0x1b
        /*01be*/ 	.short	0x00ff


	//----- nvinfo : EIATTR_NUM_BARRIERS
	.align		4
        /*01c0*/ 	.byte	0x02, 0x4c
        /*01c2*/ 	.byte	0x01
	.zero		1


	//----- nvinfo : EIATTR_INT_WARP_WIDE_INSTR_OFFSETS
	.align		4
        /*01c4*/ 	.byte	0x04, 0x31
        /*01c6*/ 	.short	(.L_73 - .L_72)


	//   ....[0]....
.L_72:
        /*01c8*/ 	.word	0x000015e0


	//   ....[1]....
        /*01cc*/ 	.word	0x000015f0


	//   ....[2]....
        /*01d0*/ 	.word	0x00001ce0


	//   ....[3]....
        /*01d4*/ 	.word	0x00001d60


	//   ....[4]....
        /*01d8*/ 	.word	0x00006510


	//   ....[5]....
        /*01dc*/ 	.word	0x0000c500


	//   ....[6]....
        /*01e0*/ 	.word	0x0000c550


	//----- nvinfo : EIATTR_COOP_GROUP_MASK_REGIDS
	.align		4
.L_73:
        /*01e4*/ 	.byte	0x04, 0x29
        /*01e6*/ 	.short	(.L_75 - .L_74)


	//   ....[0]....
.L_74:
        /*01e8*/ 	.word	0xffffffff


	//   ....[1]....
        /*01ec*/ 	.word	0xffffffff


	//   ....[2]....
        /*01f0*/ 	.word	0xffffffff


	//   ....[3]....
        /*01f4*/ 	.word	0xffffffff


	//   ....[4]....
        /*01f8*/ 	.word	0xffffffff


	//   ....[5]....
        /*01fc*/ 	.word	0xffffffff


	//   ....[6]....
        /*0200*/ 	.word	0xffffffff


	//   ....[7]....
        /*0204*/ 	.word	0xffffffff


	//----- nvinfo : EIATTR_COOP_GROUP_INSTR_OFFSETS
	.align		4
.L_75:
        /*0208*/ 	.byte	0x04, 0x28
        /*020a*/ 	.short	(.L_77 - .L_76)


	//   ....[0]....
.L_76:
        /*020c*/ 	.word	0x00000060


	//   ....[1]....
        /*0210*/ 	.word	0x00000320


	//   ....[2]....
        /*0214*/ 	.word	0x00003600


	//   ....[3]....
        /*0218*/ 	.word	0x00005470


	//   ....[4]....
        /*021c*/ 	.word	0x00008a90


	//   ....[5]....
        /*0220*/ 	.word	0x00009c30


	//   ....[6]....
        /*0224*/ 	.word	0x0000c390


	//   ....[7]....
        /*0228*/ 	.word	0x0000c600


	//----- nvinfo : EIATTR_VRC_CTA_INIT_COUNT
	.align		4
.L_77:
        /*022c*/ 	.byte	0x02, 0x4a
        /*022e*/ 	.byte	0x80
	.zero		1


	//----- nvinfo : EIATTR_MBARRIER_INSTR_OFFSETS
	.align		4
        /*0230*/ 	.byte	0x04, 0x39
        /*0232*/ 	.short	(.L_79 - .L_78)


	//   ....[0]....
.L_78:
        /*0234*/ 	.word	0x00001a70
        /*0238*/ 	.word	0x000000ff
        /*023c*/ 	.word	0x00000000
        /*0240*/ 	.short	0x0100
        /*0242*/ 	.byte	0x0a
	.zero		1


	//   ....[1]....
        /*0244*/ 	.word	0x00001d50
        /*0248*/ 	.word	0x000000ff
        /*024c*/ 	.word	0x00010008
        /*0250*/ 	.short	0x0100
        /*0252*/ 	.byte	0x07
	.zero		1


	//   ....[2]....
        /*0254*/ 	.word	0x00001fc0
        /*0258*/ 	.word	0x000000ff
        /*025c*/ 	.word	0x00008000
        /*0260*/ 	.short	0x0100
        /*0262*/ 	.byte	0x07
	.zero		1


	//   ....[3]....
        /*0264*/ 	.word	0x00002220
        /*0268*/ 	.word	0x000000ff
        /*026c*/ 	.word	0x00008000
        /*0270*/ 	.short	0x010a
        /*0272*/ 	.byte	0x07
	.zero		1


	//   ....[4]....
        /*0274*/ 	.word	0x00002370
        /*0278*/ 	.word	0x000000ff
        /*027c*/ 	.word	0x00008000
        /*0280*/ 	.short	0x0108
        /*0282*/ 	.byte	0x07
	.zero		1


	//   ....[5]....
        /*0284*/ 	.word	0x000068a0
        /*0288*/ 	.word	0x000000ff
        /*028c*/ 	.word	0x00010010
        /*0290*/ 	.short	0x0100
        /*0292*/ 	.byte	0x07
	.zero		1


	//   ....[6]....
        /*0294*/ 	.word	0x00006b40
        /*0298*/ 	.word	0x000000ff
        /*029c*/ 	.word	0x00010010
        /*02a0*/ 	.short	0x010a
        /*02a2*/ 	.byte	0x07
	.zero		1


	//   ....[7]....
        /*02a4*/ 	.word	0x00008aa0
        /*02a8*/ 	.word	0x000000ff
        /*02ac*/ 	.word	0x00010010
        /*02b0*/ 	.short	0x0108
        /*02b2*/ 	.byte	0x07
	.zero		1


	//   ....[8]....
        /*02b4*/ 	.word	0x00009ad0
        /*02b8*/ 	.word	0x000000ff
        /*02bc*/ 	.word	0x00000000
        /*02c0*/ 	.short	0x010a
        /*02c2*/ 	.byte	0x0a
	.zero		1


	//   ....[9]....
        /*02c4*/ 	.word	0x0000ad70
        /*02c8*/ 	.word	0x000000ff
        /*02cc*/ 	.word	0x00000000
        /*02d0*/ 	.short	0x010a
        /*02d2*/ 	.byte	0x0a
	.zero		1


	//   ....[10]....
        /*02d4*/ 	.word	0x0000ae80
        /*02d8*/ 	.word	0x000000ff
        /*02dc*/ 	.word	0x00010000
        /*02e0*/ 	.short	0x0108
        /*02e2*/ 	.byte	0x07
	.zero		1


	//   ....[11]....
        /*02e4*/ 	.word	0x0000aeb0
        /*02e8*/ 	.word	0x000000ff
        /*02ec*/ 	.word	0x00010008
        /*02f0*/ 	.short	0x0108
        /*02f2*/ 	.byte	0x07
	.zero		1


	//   ....[12]....
        /*02f4*/ 	.word	0x0000c620
        /*02f8*/ 	.word	0x000000ff
        /*02fc*/ 	.word	0x00008000
        /*0300*/ 	.short	0x010a
        /*0302*/ 	.byte	0x07
	.zero		1


	//   ....[13]....
        /*0304*/ 	.word	0x0000c650
        /*0308*/ 	.word	0x000000ff
        /*030c*/ 	.word	0x00010010
        /*0310*/ 	.short	0x010a
        /*0312*/ 	.byte	0x07
	.zero		1


	//   ....[14]....
        /*0314*/ 	.word	0x0000c690
        /*0318*/ 	.word	0x000000ff
        /*031c*/ 	.word	0x00000000
        /*0320*/ 	.short	0x010a
        /*0322*/ 	.byte	0x0a
	.zero		1


	//   ....[15]....
        /*0324*/ 	.word	0x0000c6c0
        /*0328*/ 	.word	0x000000ff
        /*032c*/ 	.word	0x00000000
        /*0330*/ 	.short	0x010a
        /*0332*/ 	.byte	0x0a
	.zero		1


	//----- nvinfo : EIATTR_NUM_MBARRIERS
	.align		4
.L_79:
        /*0334*/ 	.byte	0x03, 0x38
        /*0336*/ 	.short	0xffff


	//----- nvinfo : EIATTR_EXIT_INSTR_OFFSETS
	.align		4
        /*0338*/ 	.byte	0x04, 0x1c
        /*033a*/ 	.short	(.L_81 - .L_80)


	//   ....[0]....
.L_80:
        /*033c*/ 	.word	0x0000c610


	//----- nvinfo : EIATTR_REQNTID
	.align		4
.L_81:
        /*0340*/ 	.byte	0x04, 0x10
        /*0342*/ 	.short	(.L_83 - .L_82)
.L_82:
        /*0344*/ 	.word	0x00000100
        /*0348*/ 	.word	0x00000001
        /*034c*/ 	.word	0x00000001


	//----- nvinfo : EIATTR_CRS_STACK_SIZE
	.align		4
.L_83:
        /*0350*/ 	.byte	0x04, 0x1e
        /*0352*/ 	.short	(.L_85 - .L_84)
.L_84:
        /*0354*/ 	.word	0x00000000


	//----- nvinfo : EIATTR_CBANK_PARAM_SIZE
	.align		4
.L_85:
        /*0358*/ 	.byte	0x03, 0x19
        /*035a*/ 	.short	0x0088


	//----- nvinfo : EIATTR_PARAM_CBANK
	.align		4
        /*035c*/ 	.byte	0x04, 0x0a
        /*035e*/ 	.short	(.L_87 - .L_86)
	.align		4
.L_86:
        /*0360*/ 	.word	index@(.nv.constant0.attn_fwd)
        /*0364*/ 	.short	0x0380
        /*0366*/ 	.short	0x0088


	//----- nvinfo : EIATTR_SW_WAR
	.align		4
.L_87:
        /*0368*/ 	.byte	0x04, 0x36
        /*036a*/ 	.short	(.L_89 - .L_88)
.L_88:
        /*036c*/ 	.word	0x00000008
.L_89:


//--------------------- .nv.compat                --------------------------
	.section	.nv.compat,"",@"SHT_CUDA_COMPAT_INFO"
	.align	4
        /*0000*/ 	.byte	0x02, 0x02, 0x02, 0x00, 0x02, 0x05, 0x05, 0x00, 0x02, 0x03, 0x00, 0x00, 0x02, 0x06, 0x01, 0x00


//--------------------- .nv.callgraph             --------------------------
	.section	.nv.callgraph,"",@"SHT_CUDA_CALLGRAPH"
	.align	4
	.sectionentsize	8
	.align		4
        /*0000*/ 	.word	0x00000000
	.align		4
        /*0004*/ 	.word	0xffffffff
	.align		4
        /*0008*/ 	.word	0x00000000
	.align		4
        /*000c*/ 	.word	0xfffffffe
	.align		4
        /*0010*/ 	.word	0x00000000
	.align		4
        /*0014*/ 	.word	0xfffffffd
	.align		4
        /*0018*/ 	.word	0x00000000
	.align		4
        /*001c*/ 	.word	0xfffffffc


//--------------------- .nv.constant4             --------------------------
	.section	.nv.constant4,"a",@progbits
	.align	8
	.align		8
.nv.constant4:
        /*0000*/ 	.dword	_$_str


//--------------------- .text.attn_fwd            --------------------------
	.section	.text.attn_fwd,"ax",@progbits
	.align	128
        .global         attn_fwd
        .type           attn_fwd,@function
        .size           attn_fwd,(.L_x_28 - attn_fwd)
        .other          attn_fwd,@"STO_CUDA_ENTRY STV_DEFAULT"
attn_fwd:
.text.attn_fwd:
[----:B------:R-:W0:Y:S01]  /*0000*/  LDC R1, c[0x0][0x37c] ;  /* 0x0000df00ff017b82 */ /* 0x000e220000000800 */
[----:B------:R-:W1:Y:S02]  /*0010*/  S2R R0, SR_TID.X ;  /* 0x0000000000007919 */ /* 0x000e640000002100 */
[----:B-1----:R-:W-:-:S13]  /*0020*/  ISETP.GE.U32.AND P0, PT, R0, 0x20, PT ;  /* 0x000000200000780c */ /* 0x002fda0003f06070 */
[----:B------:R-:W-:Y:S02]  /*0030*/  VOTEU.ANY UP1, P0 ;  /* 0x0000000000ff7886 */ /* 0x000fe40000020100 */
[----:B0-----:R-:W-:Y:S05]  /*0040*/  BRA.U UP1, `(.L_x_0) ;  /* 0x0000000101b87547 */ /* 0x001fea000b800000 */
[----:B------:R-:W0:Y:S01]  /*0050*/  S2UR UR6, SR_CgaCtaId ;  /* 0x00000000000679c3 */ /* 0x000e220000008800 */
[----:B------:R-:W-:Y:S01]  /*0060*/  NOP ;  /* 0x0000000000007918 */ /* 0x000fe20000000000 */
[----:B------:R-:W-:Y:S02]  /*0070*/  UMOV UR4, 0x40 ;  /* 0x0000004000047882 */ /* 0x000fe40000000000 */
[----:B0-----:R-:W-:-:S09]  /*0080*/  ULEA UR4, UR6, UR4, 0x18 ;  /* 0x0000000406047291 */ /* 0x001fd2000f8ec0ff */
[----:B------:R-:W0:Y:S01]  /*0090*/  LDS.U8 R2, [UR4] ;  /* 0x00000004ff027984 */ /* 0x000e220008000000 */
[----:B------:R-:W-:Y:S02]  /*00a0*/  UMOV UR4, 0x400 ;  /* 0x0000040000047882 */ /* 0x000fe40000000000 */
[----:B------:R-:W-:Y:S01]  /*00b0*/  ULEA UR4, UR6, UR4, 0x18 ;  /* 0x0000000406047291 */ /* 0x000fe2000f8ec0ff */
[----:B0-----:R-:W-:-:S13]  /*00c0*/  ISETP.NE.AND P0, PT, R2, RZ, PT ;  /* 0x000000ff0200720c */ /* 0x001fda0003f05270 */
[----:B------:R-:W-:Y:S05]  /*00d0*/  @P0 BRA `(.L_x_1) ;  /* 0x00000000007c0947 */ /* 0x000fea0003800000 */
[----:B------:R-:W-:-:S13]  /*00e0*/  ELECT P0, URZ, PT ;  /* 0x0000000000ff782f */ /* 0x000fda0003800000 */
[----:B------:R-:W-:Y:S05]  /*00f0*/  @!P0 BRA `(.L_x_2) ;  /* 0x0000000000848947 */ /* 0x000fea0003800000 */
[----:B------:R-:W-:Y:S01]  /*0100*/  UMOV UR5, 0x8 ;  /* 0x0000000800057882 */ /* 0x000fe20000000000 */
[----:B------:R-:W-:Y:S02]  /*0110*/  IMAD.MOV.U32 R5, RZ, RZ, 0x1 ;  /* 0x00000001ff057424 */ /* 0x000fe400078e00ff */
[----:B------:R-:W-:Y:S02]  /*0120*/  IMAD.MOV.U32 R3, RZ, RZ, 0xff ;  /* 0x000000ffff037424 */ /* 0x000fe400078e00ff */
[----:B------:R-:W-:Y:S04]  /*0130*/  DEPBAR.LE SB0, 0x36 ;  /* 0x00008d800000791a */ /* 0x000fe80000000000 */
[----:B------:R-:W0:Y:S02]  /*0140*/  UTCATOMSWS.FIND_AND_SET.ALIGN UP0, UR5, UR5 ;  /* 0x00000005000575e3 */ /* 0x000e240008000800 */
[----:B0-----:R-:W-:-:S04]  /*0150*/  PLOP3.LUT P0, PT, PT, PT, UP0, 0x80, 0x8 ;  /* 0x000000000008781c */ /* 0x001fc80003f0f008 */
[----:B------:R-:W-:-:S04]  /*0160*/  SEL R2, RZ, 0xffffffff, !P0 ;  /* 0xffffffffff027807 */ /* 0x000fc80004000000 */
[----:B------:R-:W-:Y:S01]  /*0170*/  ISETP.NE.AND P0, PT, R2, RZ, PT ;  /* 0x000000ff0200720c */ /* 0x000fe20003f05270 */
[----:B------:R-:W-:-:S12]  /*0180*/  IMAD.U32 R2, RZ, RZ, UR5 ;  /* 0x00000005ff027e24 */ /* 0x000fd8000f8e00ff */
[----:B------:R-:W-:Y:S05]  /*0190*/  @P0 BRA `(.L_x_3) ;  /* 0x0000000000240947 */ /* 0x000fea0003800000 */
.L_x_4:
[----:B------:R-:W-:Y:S05]  /*01a0*/  NANOSLEEP 0x64 ;  /* 0x000000640000795d */ /* 0x000fea0003800000 */
[----:B------:R-:W-:-:S05]  /*01b0*/  UMOV UR5, 0x8 ;  /* 0x0000000800057882 */ /* 0x000fca0000000000 */
[----:B------:R-:W-:Y:S04]  /*01c0*/  DEPBAR.LE SB0, 0x36 ;  /* 0x00008d800000791a */ /* 0x000fe80000000000 */
[----:B------:R-:W0:Y:S02]  /*01d0*/  UTCATOMSWS.FIND_AND_SET.ALIGN UP0, UR5, UR5 ;  /* 0x00000005000575e3 */ /* 0x000e240008000800 */
[----:B0-----:R-:W-:-:S04]  /*01e0*/  PLOP3.LUT P0, PT, PT, PT, UP0, 0x80, 0x8 ;  /* 0x000000000008781c */ /* 0x001fc80003f0f008 */
[----:B------:R-:W-:-:S04]  /*01f0*/  SEL R2, RZ, 0xffffffff, !P0 ;  /* 0xffffffffff027807 */ /* 0x000fc80004000000 */
[----:B------:R-:W-:Y:S01]  /*0200*/  ISETP.NE.AND P0, PT, R2, RZ, PT ;  /* 0x000000ff0200720c */ /* 0x000fe20003f05270 */
[----:B------:R-:W-:-:S12]  /*0210*/  IMAD.U32 R2, RZ, RZ, UR5 ;  /* 0x00000005ff027e24 */ /* 0x000fd8000f8e00ff */
[----:B------:R-:W-:Y:S05]  /*0220*/  @!P0 BRA `(.L_x_4) ;  /* 0xfffffffc00dc8947 */ /* 0x000fea000383ffff */
.L_x_3:
[C---:B------:R-:W-:Y:S01]  /*0230*/  VIADD R4, R2.reuse, 0x10 ;  /* 0x0000001002047836 */ /* 0x040fe20000000000 */
[----:B------:R-:W-:Y:S01]  /*0240*/  UMOV UR5, 0x50 ;  /* 0x0000005000057882 */ /* 0x000fe20000000000 */
[----:B------:R-:W-:Y:S01]  /*0250*/  SHF.L.U32 R3, R3, R2, RZ ;  /* 0x0000000203037219 */ /* 0x000fe200000006ff */
[----:B------:R-:W-:Y:S01]  /*0260*/  ULEA UR5, UR6, UR5, 0x18 ;  /* 0x0000000506057291 */ /* 0x000fe2000f8ec0ff */
[----:B------:R-:W-:Y:S01]  /*0270*/  IMAD.SHL.U32 R2, R2, 0x20, RZ ;  /* 0x0000002002027824 */ /* 0x000fe200078e00ff */
[----:B------:R-:W-:-:S04]  /*0280*/  SHF.L.U32 R4, R5, R4, RZ ;  /* 0x0000000405047219 */ /* 0x000fc800000006ff */
[----:B------:R-:W-:-:S05]  /*0290*/  LOP3.LUT R3, R4, R3, RZ, 0xfc, !PT ;  /* 0x0000000304037212 */ /* 0x000fca00078efcff */
[----:B------:R0:W-:Y:S04]  /*02a0*/  ATOMS.OR RZ, [UR5], R3 ;  /* 0x00000003ffff798c */ /* 0x0001e8000b000005 */
[----:B------:R0:W-:Y:S01]  /*02b0*/  STS [UR4], R2 ;  /* 0x00000002ff007988 */ /* 0x0001e20008000804 */
[----:B------:R-:W-:Y:S05]  /*02c0*/  BRA `(.L_x_2) ;  /* 0x0000000000107947 */ /* 0x000fea0003800000 */
.L_x_1:
[----:B------:R-:W-:-:S05]  /*02d0*/  IMAD.MOV.U32 R2, RZ, RZ, -0x1 ;  /* 0xffffffffff027424 */ /* 0x000fca00078e00ff */
[----:B------:R0:W-:Y:S02]  /*02e0*/  STS [UR4], R2 ;  /* 0x00000002ff007988 */ /* 0x0001e40008000804 */
[----:B0-----:R-:W-:-:S07]  /*02f0*/  MOV R2, 0x310 ;  /* 0x0000031000027802 */ /* 0x001fce0000000f00 */
[----:B------:R-:W-:Y:S05]  /*0300*/  CALL.REL.NOINC `($__internal_1_$__cuda_sm10x_tcgen05_guardrail_trap_phase_invalid_during_alloc) ;  /* 0x000000c400047944 */ /* 0x000fea0003c00000 */
.L_x_2:
[----:B------:R-:W-:Y:S05]  /*0310*/  WARPSYNC.ALL ;  /* 0x0000000000007948 */ /* 0x000fea0003800000 */
[----:B------:R-:W-:Y:S01]  /*0320*/  NOP ;  /* 0x0000000000007918 */ /* 0x000fe20000000000 */
.L_x_0:
[----:B------:R-:W1:Y:S01]  /*0330*/  S2UR UR6, SR_CTAID.X ;  /* 0x00000000000679c3 */ /* 0x000e620000002500 */
[----:B------:R-:W2:Y:S01]  /*0340*/  LDCU.64 UR4, c[0x0][0x3b0] ;  /* 0x00007600ff0477ac */ /* 0x000ea20008000a00 */
[----:B------:R-:W-:Y:S01]  /*0350*/  SHF.R.U32.HI R134, RZ, 0x7, R0 ;  /* 0x00000007ff867819 */ /* 0x000fe20000011600 */
[----:B------:R-:W3:Y:S03]  /*0360*/  LDCU.64 UR22, c[0x0][0x358] ;  /* 0x00006b00ff1677ac */ /* 0x000ee60008000a00 */
[----:B------:R-:W-:Y:S02]  /*0370*/  SGXT.U32 R134, R134, 0x1 ;  /* 0x000000018686781a */ /* 0x000fe40000000000 */
[----:B------:R-:W2:Y:S08]  /*0380*/  S2UR UR8, SR_CTAID.Y ;  /* 0x00000000000879c3 */ /* 0x000eb00000002600 */
[----:B------:R-:W4:Y:S01]  /*0390*/  LDC R22, c[0x0][0x3b8] ;  /* 0x0000ee00ff167b82 */ /* 0x000f220000000800 */
[----:B-1----:R-:W-:-:S07]  /*03a0*/  USHF.L.U32 UR6, UR6, 0x7, URZ ;  /* 0x0000000706067899 */ /* 0x002fce00080006ff */
[----:B------:R-:W1:Y:S01]  /*03b0*/  LDC.64 R18, c[0x0][0x380] ;  /* 0x0000e000ff127b82 */ /* 0x000e620000000a00 */
[----:B0-----:R-:W-:Y:S01]  /*03c0*/  IMAD.U32 R3, RZ, RZ, UR6 ;  /* 0x00000006ff037e24 */ /* 0x001fe2000f8e00ff */
[----:B--2---:R-:W-:-:S06]  /*03d0*/  UIMAD UR4, UR8, UR4, URZ ;  /* 0x00000004080472a4 */ /* 0x004fcc000f8e02ff */
[----:B------:R-:W0:Y:S01]  /*03e0*/  S2UR UR9, SR_CgaCtaId ;  /* 0x00000000000979c3 */ /* 0x000e220000008800 */
[----:B------:R-:W-:Y:S01]  /*03f0*/  LOP3.LUT R2, R3, 0x7f, R0, 0xf8, !PT ;  /* 0x0000007f03027812 */ /* 0x000fe200078ef800 */
[----:B------:R-:W-:-:S04]  /*0400*/  USHF.L.U32 UR7, UR4, 0x1, URZ ;  /* 0x0000000104077899 */ /* 0x000fc800080006ff */
[----:B------:R-:W-:Y:S01]  /*0410*/  IMAD R3, R2, UR5, RZ ;  /* 0x0000000502037c24 */ /* 0x000fe2000f8e02ff */
[----:B------:R-:W-:Y:S01]  /*0420*/  UIMAD.WIDE UR4, UR4, 0x2, URZ ;  /* 0x00000002040478a5 */ /* 0x000fe2000f8e02ff */
[----:B----4-:R-:W-:Y:S01]  /*0430*/  IMAD R6, R134, R22, RZ ;  /* 0x0000001686067224 */ /* 0x010fe200078e02ff */
[----:B------:R-:W2:Y:S01]  /*0440*/  LDC.64 R64, c[0x0][0x3c0] ;  /* 0x0000f000ff407b82 */ /* 0x000ea20000000a00 */
[C---:B------:R-:W-:Y:S02]  /*0450*/  IMAD.SHL.U32 R5, R3.reuse, 0x2, RZ ;  /* 0x0000000203057824 */ /* 0x040fe400078e00ff */
[----:B------:R-:W-:Y:S02]  /*0460*/  IMAD R7, R22, 0x2, R6 ;  /* 0x0000000216077824 */ /* 0x000fe400078e0206 */
[----:B------:R-:W-:-:S03]  /*0470*/  IMAD.HI R4, R3, 0x2, RZ ;  /* 0x0000000203047827 */ /* 0x000fc600078e02ff */
[----:B------:R-:W-:Y:S01]  /*0480*/  BAR.SYNC.DEFER_BLOCKING 0x0 ;  /* 0x0000000000007b1d */ /* 0x000fe20000010000 */
[----:B-1----:R-:W-:Y:S01]  /*0490*/  IADD3 R18, P0, P1, R5, UR7, R18 ;  /* 0x0000000705127c10 */ /* 0x002fe2000f91e012 */
[----:B------:R-:W-:-:S03]  /*04a0*/  IMAD R9, R22, 0x2, R7 ;  /* 0x0000000216097824 */ /* 0x000fc600078e0207 */
[----:B------:R-:W-:Y:S01]  /*04b0*/  IADD3.X R20, PT, PT, R4, UR5, R19, P0, P1 ;  /* 0x0000000504147c10 */ /* 0x000fe200087e2413 */
[----:B------:R-:W-:Y:S01]  /*04c0*/  UMOV UR7, 0x400 ;  /* 0x0000040000077882 */ /* 0x000fe20000000000 */
[----:B------:R-:W-:Y:S01]  /*04d0*/  IMAD R3, R22, 0x2, R9 ;  /* 0x0000000216037824 */ /* 0x000fe200078e0209 */
[----:B0-----:R-:W-:Y:S01]  /*04e0*/  ULEA UR7, UR9, UR7, 0x18 ;  /* 0x0000000709077291 */ /* 0x001fe2000f8ec0ff */
[----:B------:R-:W-:Y:S01]  /*04f0*/  LEA R4, P0, R6, R18, 0x1 ;  /* 0x0000001206047211 */ /* 0x000fe200078008ff */
[----:B------:R-:W0:Y:S01]  /*0500*/  LDCU UR4, c[0x0][0x3c8] ;  /* 0x00007900ff0477ac */ /* 0x000e220008000800 */
[----:B------:R-:W-:Y:S01]  /*0510*/  IMAD R10, R22, 0x2, R3 ;  /* 0x00000002160a7824 */ /* 0x000fe200078e0203 */
[----:B------:R-:W1:Y:S01]  /*0520*/  LDC.64 R68, c[0x0][0x388] ;  /* 0x0000e200ff447b82 */ /* 0x000e620000000a00 */
[----:B------:R-:W-:Y:S02]  /*0530*/  LEA.HI.X.SX32 R5, R6, R20, 0x1, P0 ;  /* 0x0000001406057211 */ /* 0x000fe400000f0eff */
[----:B------:R-:W-:-:S02]  /*0540*/  LEA R6, P0, R7, R18, 0x1 ;  /* 0x0000001207067211 */ /* 0x000fc400078008ff */
[C---:B------:R-:W-:Y:S01]  /*0550*/  LEA R12, P1, R10.reuse, R18, 0x1 ;  /* 0x000000120a0c7211 */ /* 0x040fe200078208ff */
[----:B------:R-:W4:Y:S03]  /*0560*/  LDS R41, [UR7] ;  /* 0x00000007ff297984 */ /* 0x000f260008000800 */
[-C--:B------:R-:W-:Y:S01]  /*0570*/  LEA.HI.X.SX32 R13, R10, R20.reuse, 0x1, P1 ;  /* 0x000000140a0d7211 */ /* 0x080fe200008f0eff */
[----:B------:R-:W-:Y:S01]  /*0580*/  BAR.SYNC.DEFER_BLOCKING 0x0 ;  /* 0x0000000000007b1d */ /* 0x000fe20000010000 */
[----:B------:R-:W-:Y:S01]  /*0590*/  LEA.HI.X.SX32 R7, R7, R20, 0x1, P0 ;  /* 0x0000001407077211 */ /* 0x000fe200000f0eff */
[----:B------:R-:W-:Y:S01]  /*05a0*/  IMAD R15, R22, 0x2, R10 ;  /* 0x00000002160f7824 */ /* 0x000fe200078e020a */
[----:B------:R-:W-:-:S04]  /*05b0*/  LEA R10, P0, R3, R18, 0x1 ;  /* 0x00000012030a7211 */ /* 0x000fc800078008ff */
[----:B------:R-:W-:Y:S01]  /*05c0*/  LEA.HI.X.SX32 R11, R3, R20, 0x1, P0 ;  /* 0x00000014030b7211 */ /* 0x000fe200000f0eff */
[----:B------:R-:W-:Y:S01]  /*05d0*/  IMAD R3, R22, 0x2, R15 ;  /* 0x0000000216037824 */ /* 0x000fe200078e020f */
[----:B------:R-:W-:-:S03]  /*05e0*/  LEA R14, P0, R15, R18, 0x1 ;  /* 0x000000120f0e7211 */ /* 0x000fc600078008ff */
[C---:B------:R-:W-:Y:S01]  /*05f0*/  IMAD R16, R22.reuse, 0x2, R3 ;  /* 0x0000000216107824 */ /* 0x040fe200078e0203 */
[----:B------:R-:W-:Y:S02]  /*0600*/  LEA.HI.X.SX32 R15, R15, R20, 0x1, P0 ;  /* 0x000000140f0f7211 */ /* 0x000fe400000f0eff */
[----:B------:R-:W-:Y:S01]  /*0610*/  LEA R8, P1, R9, R18, 0x1 ;  /* 0x0000001209087211 */ /* 0x000fe200078208ff */
[----:B------:R-:W-:-:S03]  /*0620*/  IMAD R17, R22, 0x2, R16 ;  /* 0x0000000216117824 */ /* 0x000fc600078e0210 */
[----:B------:R-:W-:Y:S01]  /*0630*/  LEA.HI.X.SX32 R9, R9, R20, 0x1, P1 ;  /* 0x0000001409097211 */ /* 0x000fe200008f0eff */
[----:B---3--:R3:W5:Y:S04]  /*0640*/  LDG.E.U16 R136, desc[UR22][R4.64] ;  /* 0x0000001604887981 */ /* 0x008768000c1e1500 */
[----:B------:R0:W5:Y:S04]  /*0650*/  LDG.E.U16 R138, desc[UR22][R6.64] ;  /* 0x00000016068a7981 */ /* 0x000168000c1e1500 */
[----:B------:R1:W5:Y:S01]  /*0660*/  LDG.E.U16 R19, desc[UR22][R8.64] ;  /* 0x0000001608137981 */ /* 0x000362000c1e1500 */
[----:B---3--:R-:W-:-:S03]  /*0670*/  LEA R4, P0, R3, R18, 0x1 ;  /* 0x0000001203047211 */ /* 0x008fc600078008ff */
[----:B------:R3:W5:Y:S01]  /*0680*/  LDG.E.U16 R21, desc[UR22][R10.64] ;  /* 0x000000160a157981 */ /* 0x000762000c1e1500 */
[----:B------:R-:W-:Y:S01]  /*0690*/  LEA.HI.X.SX32 R5, R3, R20, 0x1, P0 ;  /* 0x0000001403057211 */ /* 0x000fe200000f0eff */
[C---:B------:R-:W-:Y:S01]  /*06a0*/  IMAD R3, R22.reuse, 0x2, R17 ;  /* 0x0000000216037824 */ /* 0x040fe200078e0211 */
[C---:B0-----:R-:W-:Y:S01]  /*06b0*/  LEA R6, P0, R17.reuse, R18, 0x1 ;  /* 0x0000001211067211 */ /* 0x041fe200078008ff */
[----:B------:R0:W5:Y:S03]  /*06c0*/  LDG.E.U16 R140, desc[UR22][R12.64] ;  /* 0x000000160c8c7981 */ /* 0x000166000c1e1500 */
[----:B------:R-:W-:Y:S01]  /*06d0*/  LEA.HI.X.SX32 R7, R17, R20, 0x1, P0 ;  /* 0x0000001411077211 */ /* 0x000fe200000f0eff */
[----:B------:R2:W5:Y:S01]  /*06e0*/  LDG.E.U16 R142, desc[UR22][R14.64] ;  /* 0x000000160e8e7981 */ /* 0x000562000c1e1500 */
[----:B-1----:R-:W-:Y:S01]  /*06f0*/  LEA R8, P0, R3, R18, 0x1 ;  /* 0x0000001203087211 */ /* 0x002fe200078008ff */
[----:B---3--:R-:W-:-:S02]  /*0700*/  IMAD R11, R22, 0x2, R3 ;  /* 0x00000002160b7824 */ /* 0x008fc400078e0203 */
[----:B------:R1:W5:Y:S01]  /*0710*/  LDG.E.U16 R23, desc[UR22][R4.64] ;  /* 0x0000001604177981 */ /* 0x000362000c1e1500 */
[----:B------:R-:W-:Y:S01]  /*0720*/  LEA.HI.X.SX32 R9, R3, R20, 0x1, P0 ;  /* 0x0000001403097211 */ /* 0x000fe200000f0eff */
[----:B------:R-:W-:Y:S01]  /*0730*/  IMAD R3, R22, 0x2, R11 ;  /* 0x0000000216037824 */ /* 0x000fe200078e020b */
[CC--:B0-----:R-:W-:Y:S01]  /*0740*/  LEA R12, P1, R16.reuse, R18.reuse, 0x1 ;  /* 0x00000012100c7211 */ /* 0x0c1fe200078208ff */
[----:B------:R0:W5:Y:S01]  /*0750*/  LDG.E.U16 R144, desc[UR22][R6.64] ;  /* 0x0000001606907981 */ /* 0x000162000c1e1500 */
[----:B------:R-:W-:Y:S02]  /*0760*/  LEA R10, P0, R11, R18, 0x1 ;  /* 0x000000120b0a7211 */ /* 0x000fe400078008ff */
[----:B------:R-:W-:Y:S01]  /*0770*/  LEA.HI.X.SX32 R13, R16, R20, 0x1, P1 ;  /* 0x00000014100d7211 */ /* 0x000fe200008f0eff */
[----:B------:R-:W-:Y:S01]  /*0780*/  IMAD R16, R22, 0x2, R3 ;  /* 0x0000000216107824 */ /* 0x000fe200078e0203 */
[----:B--2---:R-:W-:Y:S01]  /*0790*/  LEA R14, P1, R3, R18, 0x1 ;  /* 0x00000012030e7211 */ /* 0x004fe200078208ff */
[----:B------:R-:W5:Y:S01]  /*07a0*/  LDG.E.U16 R146, desc[UR22][R8.64] ;  /* 0x0000001608927981 */ /* 0x000f62000c1e1500 */
[----:B------:R-:W-:-:S02]  /*07b0*/  LEA.HI.X.SX32 R11, R11, R20, 0x1, P0 ;  /* 0x000000140b0b7211 */ /* 0x000fc400000f0eff */
[----:B------:R-:W-:Y:S01]  /*07c0*/  LEA.HI.X.SX32 R15, R3, R20, 0x1, P1 ;  /* 0x00000014030f7211 */ /* 0x000fe200008f0eff */
[----:B------:R-:W-:Y:S01]  /*07d0*/  IMAD R3, R22, 0x2, R16 ;  /* 0x0000000216037824 */ /* 0x000fe200078e0210 */
[C---:B-1----:R-:W-:Y:S01]  /*07e0*/  LEA R4, P0, R16.reuse, R18, 0x1 ;  /* 0x0000001210047211 */ /* 0x042fe200078008ff */
[----:B------:R1:W5:Y:S03]  /*07f0*/  LDG.E.U16 R17, desc[UR22][R12.64] ;  /* 0x000000160c117981 */ /* 0x000366000c1e1500 */
[----:B------:R-:W-:Y:S01]  /*0800*/  LEA.HI.X.SX32 R5, R16, R20, 0x1, P0 ;  /* 0x0000001410057211 */ /* 0x000fe200000f0eff */
[----:B------:R2:W5:Y:S01]  /*0810*/  LDG.E.U16 R25, desc[UR22][R10.64] ;  /* 0x000000160a197981 */ /* 0x000562000c1e1500 */
[----:B0-----:R-:W-:-:S03]  /*0820*/  LEA R6, P0, R3, R18, 0x1 ;  /* 0x0000001203067211 */ /* 0x001fc600078008ff */
[----:B------:R-:W5:Y:S01]  /*0830*/  LDG.E.U16 R148, desc[UR22][R4.64] ;  /* 0x0000001604947981 */ /* 0x000f62000c1e1500 */
[C---:B-1----:R-:W-:Y:S01]  /*0840*/  IMAD R13, R22.reuse, 0x2, R3 ;  /* 0x00000002160d7824 */ /* 0x042fe200078e0203 */
[----:B------:R-:W-:Y:S02]  /*0850*/  LEA.HI.X.SX32 R7, R3, R20, 0x1, P0 ;  /* 0x0000001403077211 */ /* 0x000fe400000f0eff */
[----:B------:R0:W5:Y:S01]  /*0860*/  LDG.E.U16 R27, desc[UR22][R14.64] ;  /* 0x000000160e1b7981 */ /* 0x000162000c1e1500 */
[C---:B------:R-:W-:Y:S01]  /*0870*/  IMAD R3, R22.reuse, 0x2, R13 ;  /* 0x0000000216037824 */ /* 0x040fe200078e020d */
[-C--:B------:R-:W-:Y:S02]  /*0880*/  LEA R8, P0, R13, R18.reuse, 0x1 ;  /* 0x000000120d087211 */ /* 0x080fe400078008ff */
[----:B------:R1:W5:Y:S01]  /*0890*/  LDG.E.U16 R150, desc[UR22][R6.64] ;  /* 0x0000001606967981 */ /* 0x000362000c1e1500 */
[----:B------:R-:W-:Y:S01]  /*08a0*/  IMAD R16, R22, 0x2, R3 ;  /* 0x0000000216107824 */ /* 0x000fe200078e0203 */
[----:B------:R-:W-:-:S02]  /*08b0*/  LEA R12, P1, R3, R18, 0x1 ;  /* 0x00000012030c7211 */ /* 0x000fc400078208ff */
[-C--:B------:R-:W-:Y:S02]  /*08c0*/  LEA.HI.X.SX32 R9, R13, R20.reuse, 0x1, P0 ;  /* 0x000000140d097211 */ /* 0x080fe400000f0eff */
[----:B------:R-:W-:Y:S01]  /*08d0*/  LEA.HI.X.SX32 R13, R3, R20, 0x1, P1 ;  /* 0x00000014030d7211 */ /* 0x000fe200008f0eff */
[----:B------:R-:W-:Y:S01]  /*08e0*/  IMAD R3, R22, 0x2, R16 ;  /* 0x0000000216037824 */ /* 0x000fe200078e0210 */
[C---:B--2---:R-:W-:Y:S01]  /*08f0*/  LEA R10, P0, R16.reuse, R18, 0x1 ;  /* 0x00000012100a7211 */ /* 0x044fe200078008ff */
[----:B------:R2:W5:Y:S03]  /*0900*/  LDG.E.U16 R29, desc[UR22][R8.64] ;  /* 0x00000016081d7981 */ /* 0x000566000c1e1500 */
[----:B------:R-:W-:Y:S01]  /*0910*/  LEA.HI.X.SX32 R11, R16, R20, 0x1, P0 ;  /* 0x00000014100b7211 */ /* 0x000fe200000f0eff */
[C---:B0-----:R-:W-:Y:S01]  /*0920*/  IMAD R15, R22.reuse, 0x2, R3 ;  /* 0x00000002160f7824 */ /* 0x041fe200078e0203 */
[C---:B------:R-:W-:Y:S01]  /*0930*/  LEA R4, P0, R3.reuse, R18, 0x1 ;  /* 0x0000001203047211 */ /* 0x040fe200078008ff */
[----:B------:R0:W5:Y:S03]  /*0940*/  LDG.E.U16 R31, desc[UR22][R12.64] ;  /* 0x000000160c1f7981 */ /* 0x000166000c1e1500 */
[----:B------:R-:W-:Y:S01]  /*0950*/  LEA.HI.X.SX32 R5, R3, R20, 0x1, P0 ;  /* 0x0000001403057211 */ /* 0x000fe200000f0eff */
[C---:B------:R-:W-:Y:S01]  /*0960*/  IMAD R3, R22.reuse, 0x2, R15 ;  /* 0x0000000216037824 */ /* 0x040fe200078e020f */
[-C--:B-1----:R-:W-:Y:S01]  /*0970*/  LEA R6, P0, R15, R18.reuse, 0x1 ;  /* 0x000000120f067211 */ /* 0x082fe200078008ff */
[----:B------:R1:W5:Y:S02]  /*0980*/  LDG.E.U16 R152, desc[UR22][R10.64] ;  /* 0x000000160a987981 */ /* 0x000364000c1e1500 */
[----:B------:R-:W-:Y:S01]  /*0990*/  IMAD R16, R22, 0x2, R3 ;  /* 0x0000000216107824 */ /* 0x000fe200078e0203 */
[----:B------:R-:W-:Y:S01]  /*09a0*/  LEA R14, P1, R3, R18, 0x1 ;  /* 0x00000012030e7211 */ /* 0x000fe200078208ff */
[----:B------:R3:W5:Y:S01]  /*09b0*/  LDG.E.U16 R154, desc[UR22][R4.64] ;  /* 0x00000016049a7981 */ /* 0x000762000c1e1500 */
[----:B------:R-:W-:-:S02]  /*09c0*/  LEA.HI.X.SX32 R7, R15, R20, 0x1, P0 ;  /* 0x000000140f077211 */ /* 0x000fc400000f0eff */
[----:B------:R-:W-:Y:S01]  /*09d0*/  LEA.HI.X.SX32 R15, R3, R20, 0x1, P1 ;  /* 0x00000014030f7211 */ /* 0x000fe200008f0eff */
[----:B------:R-:W-:Y:S01]  /*09e0*/  IMAD R3, R22, 0x2, R16 ;  /* 0x0000000216037824 */ /* 0x000fe200078e0210 */
[C---:B--2---:R-:W-:Y:S01]  /*09f0*/  LEA R8, P0, R16.reuse, R18, 0x1 ;  /* 0x0000001210087211 */ /* 0x044fe200078008ff */
[----:B------:R2:W5:Y:S03]  /*0a00*/  LDG.E.U16 R33, desc[UR22][R6.64] ;  /* 0x0000001606217981 */ /* 0x000566000c1e1500 */
[----:B------:R-:W-:Y:S01]  /*0a10*/  LEA.HI.X.SX32 R9, R16, R20, 0x1, P0 ;  /* 0x0000001410097211 */ /* 0x000fe200000f0eff */
[C---:B0-----:R-:W-:Y:S01]  /*0a20*/  IMAD R13, R22.reuse, 0x2, R3 ;  /* 0x00000002160d7824 */ /* 0x041fe200078e0203 */
[C---:B-1----:R-:W-:Y:S01]  /*0a30*/  LEA R10, P0, R3.reuse, R18, 0x1 ;  /* 0x00000012030a7211 */ /* 0x042fe200078008ff */
[----:B------:R0:W5:Y:S03]  /*0a40*/  LDG.E.U16 R35, desc[UR22][R14.64] ;  /* 0x000000160e237981 */ /* 0x000166000c1e1500 */
[----:B------:R-:W-:Y:S01]  /*0a50*/  LEA.HI.X.SX32 R11, R3, R20, 0x1, P0 ;  /* 0x00000014030b7211 */ /* 0x000fe200000f0eff */
[C---:B------:R-:W-:Y:S01]  /*0a60*/  IMAD R3, R22.reuse, 0x2, R13 ;  /* 0x0000000216037824 */ /* 0x040fe200078e020d */
[-C--:B---3--:R-:W-:Y:S01]  /*0a70*/  LEA R4, P0, R13, R18.reuse, 0x1 ;  /* 0x000000120d047211 */ /* 0x088fe200078008ff */
[----:B------:R1:W5:Y:S02]  /*0a80*/  LDG.E.U16 R156, desc[UR22][R8.64] ;  /* 0x00000016089c7981 */ /* 0x000364000c1e1500 */
[----:B------:R-:W-:Y:S01]  /*0a90*/  IMAD R16, R22, 0x2, R3 ;  /* 0x0000000216107824 */ /* 0x000fe200078e0203 */
[----:B------:R-:W-:Y:S01]  /*0aa0*/  LEA R12, P1, R3, R18, 0x1 ;  /* 0x00000012030c7211 */ /* 0x000fe200078208ff */
[----:B------:R3:W5:Y:S01]  /*0ab0*/  LDG.E.U16 R158, desc[UR22][R10.64] ;  /* 0x000000160a9e7981 */ /* 0x000762000c1e1500 */
[----:B------:R-:W-:-:S02]  /*0ac0*/  LEA.HI.X.SX32 R5, R13, R20, 0x1, P0 ;  /* 0x000000140d057211 */ /* 0x000fc400000f0eff */
[----:B------:R-:W-:Y:S01]  /*0ad0*/  LEA.HI.X.SX32 R13, R3, R20, 0x1, P1 ;  /* 0x00000014030d7211 */ /* 0x000fe200008f0eff */
[----:B------:R-:W-:Y:S01]  /*0ae0*/  IMAD R3, R22, 0x2, R16 ;  /* 0x0000000216037824 */ /* 0x000fe200078e0210 */
[----:B--2---:R-:W-:Y:S01]  /*0af0*/  LEA R6, P0, R16, R18, 0x1 ;  /* 0x0000001210067211 */ /* 0x004fe200078008ff */
[----:B------:R2:W5:Y:S02]  /*0b00*/  LDG.E.U16 R37, desc[UR22][R4.64] ;  /* 0x0000001604257981 */ /* 0x000564000c1e1500 */
[----:B0-----:R-:W-:Y:S01]  /*0b10*/  IMAD R15, R22, 0x2, R3 ;  /* 0x00000002160f7824 */ /* 0x001fe200078e0203 */
[----:B------:R-:W-:Y:S01]  /*0b20*/  LEA.HI.X.SX32 R7, R16, R20, 0x1, P0 ;  /* 0x0000001410077211 */ /* 0x000fe200000f0eff */
[----:B------:R0:W5:Y:S01]  /*0b30*/  LDG.E.U16 R39, desc[UR22][R12.64] ;  /* 0x000000160c277981 */ /* 0x000162000c1e1500 */
[----:B-1----:R-:W-:-:S03]  /*0b40*/  LEA R8, P0, R3, R18, 0x1 ;  /* 0x0000001203087211 */ /* 0x002fc600078008ff */
[----:B------:R-:W5:Y:S01]  /*0b50*/  LDG.E.U16 R160, desc[UR22][R6.64] ;  /* 0x0000001606a07981 */ /* 0x000f62000c1e1500 */
[----:B------:R-:W-:Y:S01]  /*0b60*/  LEA.HI.X.SX32 R9, R3, R20, 0x1, P0 ;  /* 0x0000001403097211 */ /* 0x000fe200000f0eff */
[----:B------:R-:W-:Y:S01]  /*0b70*/  IMAD R3, R22, 0x2, R15 ;  /* 0x0000000216037824 */ /* 0x000fe200078e020f */
[----:B---3--:R-:W-:-:S03]  /*0b80*/  LEA R10, P0, R15, R18, 0x1 ;  /* 0x000000120f0a7211 */ /* 0x008fc600078008ff */
[----:B------:R-:W5:Y:S01]  /*0b90*/  LDG.E.U16 R162, desc[UR22][R8.64] ;  /* 0x0000001608a27981 */ /* 0x000f62000c1e1500 */
[----:B------:R-:W-:Y:S01]  /*0ba0*/  LEA.HI.X.SX32 R11, R15, R20, 0x1, P0 ;  /* 0x000000140f0b7211 */ /* 0x000fe200000f0eff */
[----:B------:R-:W-:Y:S01]  /*0bb0*/  IMAD R16, R22, 0x2, R3 ;  /* 0x0000000216107824 */ /* 0x000fe200078e0203 */
[----:B------:R-:W-:-:S04]  /*0bc0*/  LEA R14, P1, R3, R18, 0x1 ;  /* 0x00000012030e7211 */ /* 0x000fc800078208ff */
[----:B------:R-:W-:Y:S01]  /*0bd0*/  LEA.HI.X.SX32 R15, R3, R20, 0x1, P1 ;  /* 0x00000014030f7211 */ /* 0x000fe200008f0eff */
[----:B------:R-:W-:Y:S01]  /*0be0*/  IMAD R3, R22, 0x2, R16 ;  /* 0x0000000216037824 */ /* 0x000fe200078e0210 */
[----:B------:R1:W5:Y:S01]  /*0bf0*/  LDG.E.U16 R11, desc[UR22][R10.64] ;  /* 0x000000160a0b7981 */ /* 0x000362000c1e1500 */
[----:B--2---:R-:W-:Y:S02]  /*0c00*/  LEA R4, P0, R16, R18, 0x1 ;  /* 0x0000001210047211 */ /* 0x004fe400078008ff */
[----:B0-----:R-:W-:Y:S01]  /*0c10*/  IMAD R13, R22, 0x2, R3 ;  /* 0x00000002160d7824 */ /* 0x001fe200078e0203 */
[----:B------:R0:W5:Y:S01]  /*0c20*/  LDG.E.U16 R15, desc[UR22][R14.64] ;  /* 0x000000160e0f7981 */ /* 0x000162000c1e1500 */
[----:B-1----:R-:W-:Y:S02]  /*0c30*/  SHF.R.U32.HI R10, RZ, 0x6, R0 ;  /* 0x00000006ff0a7819 */ /* 0x002fe40000011600 */
[----:B------:R-:W-:Y:S02]  /*0c40*/  LEA.HI.X.SX32 R5, R16, R20, 0x1, P0 ;  /* 0x0000001410057211 */ /* 0x000fe400000f0eff */
[----:B------:R-:W-:Y:S01]  /*0c50*/  SGXT.U32 R10, R10, 0x2 ;  /* 0x000000020a0a781a */ /* 0x000fe20000000000 */
[----:B------:R-:W-:Y:S01]  /*0c60*/  IMAD R16, R22, 0x2, R13 ;  /* 0x0000000216107824 */ /* 0x000fe200078e020d */
[C---:B------:R-:W-:Y:S01]  /*0c70*/  LEA R6, P0, R3.reuse, R18, 0x1 ;  /* 0x0000001203067211 */ /* 0x040fe200078008ff */
[----:B------:R-:W5:Y:S02]  /*0c80*/  LDG.E.U16 R164, desc[UR22][R4.64] ;  /* 0x0000001604a47981 */ /* 0x000f64000c1e1500 */
[----:B------:R-:W-:Y:S01]  /*0c90*/  IMAD R10, R10, R65, RZ ;  /* 0x000000410a0a7224 */ /* 0x000fe200078e02ff */
[----:B------:R-:W-:-:S02]  /*0ca0*/  LEA.HI.X.SX32 R7, R3, R20, 0x1, P0 ;  /* 0x0000001403077211 */ /* 0x000fc400000f0eff */
[CC--:B------:R-:W-:Y:S01]  /*0cb0*/  LEA R8, P0, R16.reuse, R18.reuse, 0x1 ;  /* 0x0000001210087211 */ /* 0x0c0fe200078008ff */
[----:B0-----:R-:W-:Y:S01]  /*0cc0*/  IMAD R14, R65, 0x4, R10 ;  /* 0x00000004410e7824 */ /* 0x001fe200078e020a */
[----:B------:R-:W-:Y:S01]  /*0cd0*/  LEA R12, P1, R13, R18, 0x1 ;  /* 0x000000120d0c7211 */ /* 0x000fe200078208ff */
[----:B------:R-:W5:Y:S01]  /*0ce0*/  LDG.E.U16 R166, desc[UR22][R6.64] ;  /* 0x0000001606a67981 */ /* 0x000f62000c1e1500 */
[-C--:B------:R-:W-:Y:S01]  /*0cf0*/  LEA.HI.X.SX32 R9, R16, R20.reuse, 0x1, P0 ;  /* 0x0000001410097211 */ /* 0x080fe200000f0eff */
[----:B------:R-:W-:Y:S01]  /*0d00*/  IMAD R16, R65, 0x4, R14 ;  /* 0x0000000441107824 */ /* 0x000fe200078e020e */
[----:B------:R-:W-:-:S03]  /*0d10*/  LEA.HI.X.SX32 R13, R13, R20, 0x1, P1 ;  /* 0x000000140d0d7211 */ /* 0x000fc600008f0eff */
[C---:B------:R-:W-:Y:S01]  /*0d20*/  IMAD R18, R65.reuse, 0x4, R16 ;  /* 0x0000000441127824 */ /* 0x040fe200078e0210 */
[----:B------:R-:W5:Y:S03]  /*0d30*/  LDG.E.U16 R9, desc[UR22][R8.64] ;  /* 0x0000001608097981 */ /* 0x000f66000c1e1500 */
[C---:B------:R-:W-:Y:S01]  /*0d40*/  IMAD R20, R65.reuse, 0x4, R18 ;  /* 0x0000000441147824 */ /* 0x040fe200078e0212 */
[----:B------:R0:W5:Y:S03]  /*0d50*/  LDG.E.U16 R13, desc[UR22][R12.64] ;  /* 0x000000160c0d7981 */ /* 0x000166000c1e1500 */
[----:B------:R-:W-:-:S04]  /*0d60*/  IMAD R22, R65, 0x4, R20 ;  /* 0x0000000441167824 */ /* 0x000fc800078e0214 */
[----:B0-----:R-:W-:-:S04]  /*0d70*/  IMAD R12, R65, 0x4, R22 ;  /* 0x00000004410c7824 */ /* 0x001fc800078e0216 */
[----:B------:R-:W-:-:S04]  /*0d80*/  IMAD R8, R65, 0x4, R12 ;  /* 0x0000000441087824 */ /* 0x000fc800078e020c */
        /* <DEDUP_REMOVED lines=9> */
[C---:B------:R-:W-:Y:S01]  /*0e20*/  IMAD R42, R65.reuse, 0x4, R40 ;  /* 0x00000004412a7824 */ /* 0x040fe200078e0228 */
[----:B------:R-:W-:Y:S02]  /*0e30*/  SHF.R.U32.HI R5, RZ, 0x5, R0 ;  /* 0x00000005ff057819 */ /* 0x000fe40000011600 */
[----:B------:R-:W-:Y:S01]  /*0e40*/  LOP3.LUT R3, R0, 0x3f, RZ, 0xc0, !PT ;  /* 0x0000003f00037812 */ /* 0x000fe200078ec0ff */
[----:B------:R-:W-:Y:S01]  /*0e50*/  IMAD R44, R65, 0x4, R42 ;  /* 0x00000004412c7824 */ /* 0x000fe200078e022a */
[----:B------:R-:W-:Y:S02]  /*0e60*/  SHF.R.S32.HI R4, RZ, 0x7, R0 ;  /* 0x00000007ff047819 */ /* 0x000fe40000011400 */
[----:B------:R-:W-:Y:S01]  /*0e70*/  R2UR UR21, R5 ;  /* 0x00000000051572ca */ /* 0x000fe200000e0000 */
[----:B------:R-:W-:Y:S01]  /*0e80*/  IMAD R46, R65, 0x4, R44 ;  /* 0x00000004412e7824 */ /* 0x000fe200078e022c */
[----:B------:R-:W-:Y:S01]  /*0e90*/  SGXT R4, R4, 0x1 ;  /* 0x000000010404781a */ /* 0x000fe20000000200 */
[----:B------:R-:W-:-:S02]  /*0ea0*/  IMAD.SHL.U32 R5, R3, 0x2, RZ ;  /* 0x0000000203057824 */ /* 0x000fc400078e00ff */
[----:B------:R-:W-:Y:S02]  /*0eb0*/  IMAD R6, R3, UR4, RZ ;  /* 0x0000000403067c24 */ /* 0x000fe4000f8e02ff */
[----:B------:R-:W-:Y:S02]  /*0ec0*/  IMAD R48, R65, 0x4, R46 ;  /* 0x0000000441307824 */ /* 0x000fe400078e022e */
[----:B------:R-:W-:Y:S01]  /*0ed0*/  IMAD R3, R64, UR8, RZ ;  /* 0x0000000840037c24 */ /* 0x000fe2000f8e02ff */
[----:B------:R-:W-:Y:S01]  /*0ee0*/  LOP3.LUT R70, R5, 0x90, R4, 0x78, !PT ;  /* 0x0000009005467812 */ /* 0x000fe200078e7804 */
[----:B------:R-:W-:Y:S02]  /*0ef0*/  IMAD R50, R65, 0x4, R48 ;  /* 0x0000000441327824 */ /* 0x000fe400078e0230 */
[----:B------:R-:W-:Y:S02]  /*0f00*/  IMAD.SHL.U32 R7, R6, 0x2, RZ ;  /* 0x0000000206077824 */ /* 0x000fe400078e00ff */
[----:B------:R-:W-:-:S02]  /*0f10*/  IMAD.SHL.U32 R5, R3, 0x2, RZ ;  /* 0x0000000203057824 */ /* 0x000fc400078e00ff */
[----:B------:R-:W-:Y:S02]  /*0f20*/  IMAD R52, R65, 0x4, R50 ;  /* 0x0000000441347824 */ /* 0x000fe400078e0232 */
[----:B------:R-:W-:Y:S01]  /*0f30*/  IMAD.HI R6, R6, 0x2, RZ ;  /* 0x0000000206067827 */ /* 0x000fe200078e02ff */
[----:B------:R-:W-:-:S03]  /*0f40*/  IADD3 R5, P0, P1, R7, R68, R5 ;  /* 0x0000004407057210 */ /* 0x000fc6000791e005 */
[----:B------:R-:W-:Y:S01]  /*0f50*/  IMAD.HI R4, R3, 0x2, RZ ;  /* 0x0000000203047827 */ /* 0x000fe200078e02ff */
[----:B------:R-:W-:-:S03]  /*0f60*/  LEA R128, P2, R16, R5, 0x1 ;  /* 0x0000000510807211 */ /* 0x000fc600078408ff */
[C---:B------:R-:W-:Y:S01]  /*0f70*/  IMAD R54, R65.reuse, 0x4, R52 ;  /* 0x0000000441367824 */ /* 0x040fe200078e0234 */
[----:B------:R-:W-:Y:S02]  /*0f80*/  IADD3.X R7, PT, PT, R6, R69, R4, P0, P1 ;  /* 0x0000004506077210 */ /* 0x000fe400007e2404 */
[-C--:B------:R-:W-:Y:S02]  /*0f90*/  LEA R132, P0, R10, R5.reuse, 0x1 ;  /* 0x000000050a847211 */ /* 0x080fe400078008ff */
[-C--:B------:R-:W-:Y:S02]  /*0fa0*/  LEA R130, P1, R14, R5.reuse, 0x1 ;  /* 0x000000050e827211 */ /* 0x080fe400078208ff */
[----:B------:R-:W-:Y:S01]  /*0fb0*/  LEA R126, P3, R18, R5, 0x1 ;  /* 0x00000005127e7211 */ /* 0x000fe200078608ff */
[----:B------:R-:W-:Y:S01]  /*0fc0*/  IMAD R56, R65, 0x4, R54 ;  /* 0x0000000441387824 */ /* 0x000fe200078e0236 */
[-C--:B------:R-:W-:Y:S02]  /*0fd0*/  LEA.HI.X.SX32 R133, R10, R7.reuse, 0x1, P0 ;  /* 0x000000070a857211 */ /* 0x080fe400000f0eff */
[----:B------:R-:W-:-:S02]  /*0fe0*/  LEA.HI.X.SX32 R131, R14, R7, 0x1, P1 ;  /* 0x000000070e837211 */ /* 0x000fc400008f0eff */
[-C--:B------:R-:W-:Y:S02]  /*0ff0*/  LEA.HI.X.SX32 R129, R16, R7.reuse, 0x1, P2 ;  /* 0x0000000710817211 */ /* 0x080fe400010f0eff */
[----:B------:R-:W-:Y:S01]  /*1000*/  LEA.HI.X.SX32 R127, R18, R7, 0x1, P3 ;  /* 0x00000007127f7211 */ /* 0x000fe200018f0eff */
[C---:B------:R-:W-:Y:S01]  /*1010*/  IMAD R58, R65.reuse, 0x4, R56 ;  /* 0x00000004413a7824 */ /* 0x040fe200078e0238 */
[-C--:B------:R-:W-:Y:S02]  /*1020*/  LEA R124, P0, R20, R5.reuse, 0x1 ;  /* 0x00000005147c7211 */ /* 0x080fe400078008ff */
[-C--:B------:R-:W-:Y:S02]  /*1030*/  LEA R122, P1, R22, R5.reuse, 0x1 ;  /* 0x00000005167a7211 */ /* 0x080fe400078208ff */
[-C--:B------:R-:W-:Y:S02]  /*1040*/  LEA R120, P2, R12, R5.reuse, 0x1 ;  /* 0x000000050c787211 */ /* 0x080fe400078408ff */
[----:B------:R-:W-:Y:S01]  /*1050*/  LEA R118, P3, R8, R5, 0x1 ;  /* 0x0000000508767211 */ /* 0x000fe200078608ff */
[----:B------:R-:W-:Y:S01]  /*1060*/  IMAD R60, R65, 0x4, R58 ;  /* 0x00000004413c7824 */ /* 0x000fe200078e023a */
[----:B------:R-:W-:-:S02]  /*1070*/  LEA.HI.X.SX32 R125, R20, R7, 0x1, P0 ;  /* 0x00000007147d7211 */ /* 0x000fc400000f0eff */
[-C--:B------:R-:W-:Y:S02]  /*1080*/  LEA.HI.X.SX32 R123, R22, R7.reuse, 0x1, P1 ;  /* 0x00000007167b7211 */ /* 0x080fe400008f0eff */
[-C--:B------:R-:W-:Y:S02]  /*1090*/  LEA.HI.X.SX32 R121, R12, R7.reuse, 0x1, P2 ;  /* 0x000000070c797211 */ /* 0x080fe400010f0eff */
[----:B------:R-:W-:Y:S02]  /*10a0*/  LEA.HI.X.SX32 R119, R8, R7, 0x1, P3 ;  /* 0x0000000708777211 */ /* 0x000fe400018f0eff */
[-C--:B------:R-:W-:Y:S02]  /*10b0*/  LEA R116, P0, R24, R5.reuse, 0x1 ;  /* 0x0000000518747211 */ /* 0x080fe400078008ff */
[-C--:B------:R-:W-:Y:S02]  /*10c0*/  LEA R114, P1, R26, R5.reuse, 0x1 ;  /* 0x000000051a727211 */ /* 0x080fe400078208ff */
[----:B------:R-:W-:-:S02]  /*10d0*/  LEA R112, P2, R28, R5, 0x1 ;  /* 0x000000051c707211 */ /* 0x000fc400078408ff */
[----:B------:R-:W-:Y:S01]  /*10e0*/  LEA R110, P3, R30, R5, 0x1 ;  /* 0x000000051e6e7211 */ /* 0x000fe200078608ff */
[----:B------:R-:W-:Y:S01]  /*10f0*/  IMAD R62, R65, 0x4, R60 ;  /* 0x00000004413e7824 */ /* 0x000fe200078e023c */
[-C--:B------:R-:W-:Y:S02]  /*1100*/  LEA.HI.X.SX32 R117, R24, R7.reuse, 0x1, P0 ;  /* 0x0000000718757211 */ /* 0x080fe400000f0eff */
[-C--:B------:R-:W-:Y:S02]  /*1110*/  LEA.HI.X.SX32 R115, R26, R7.reuse, 0x1, P1 ;  /* 0x000000071a737211 */ /* 0x080fe400008f0eff */
[-C--:B------:R-:W-:Y:S02]  /*1120*/  LEA.HI.X.SX32 R113, R28, R7.reuse, 0x1, P2 ;  /* 0x000000071c717211 */ /* 0x080fe400010f0eff */
[----:B------:R-:W-:Y:S02]  /*1130*/  LEA.HI.X.SX32 R111, R30, R7, 0x1, P3 ;  /* 0x000000071e6f7211 */ /* 0x000fe400018f0eff */
[----:B------:R-:W-:-:S02]  /*1140*/  LEA R108, P0, R32, R5, 0x1 ;  /* 0x00000005206c7211 */ /* 0x000fc400078008ff */
[-C--:B------:R-:W-:Y:S02]  /*1150*/  LEA R106, P1, R34, R5.reuse, 0x1 ;  /* 0x00000005226a7211 */ /* 0x080fe400078208ff */
[-C--:B------:R-:W-:Y:S02]  /*1160*/  LEA R104, P2, R36, R5.reuse, 0x1 ;  /* 0x0000000524687211 */ /* 0x080fe400078408ff */
[----:B------:R-:W-:Y:S01]  /*1170*/  LEA R102, P3, R38, R5, 0x1 ;  /* 0x0000000526667211 */ /* 0x000fe200078608ff */
[----:B------:R-:W-:Y:S01]  /*1180*/  IMAD R64, R65, 0x4, R62 ;  /* 0x0000000441407824 */ /* 0x000fe200078e023e */
[-C--:B------:R-:W-:Y:S02]  /*1190*/  LEA.HI.X.SX32 R109, R32, R7.reuse, 0x1, P0 ;  /* 0x00000007206d7211 */ /* 0x080fe400000f0eff */
[-C--:B------:R-:W-:Y:S02]  /*11a0*/  LEA.HI.X.SX32 R107, R34, R7.reuse, 0x1, P1 ;  /* 0x00000007226b7211 */ /* 0x080fe400008f0eff */
[----:B------:R-:W-:-:S02]  /*11b0*/  LEA.HI.X.SX32 R105, R36, R7, 0x1, P2 ;  /* 0x0000000724697211 */ /* 0x000fc400010f0eff */
[----:B------:R-:W-:Y:S02]  /*11c0*/  LEA.HI.X.SX32 R103, R38, R7, 0x1, P3 ;  /* 0x0000000726677211 */ /* 0x000fe400018f0eff */
        /* <DEDUP_REMOVED lines=8> */
[----:B------:R-:W-:Y:S01]  /*1250*/  LEA.HI.X.SX32 R95, R46, R7, 0x1, P3 ;  /* 0x000000072e5f7211 */ /* 0x000fe200018f0eff */
[----:B------:R-:W-:Y:S01]  /*1260*/  IMAD R68, R65, 0x4, R66 ;  /* 0x0000000441447824 */ /* 0x000fe200078e0242 */
[-C--:B------:R-:W-:Y:S02]  /*1270*/  LEA R92, P0, R48, R5.reuse, 0x1 ;  /* 0x00000005305c7211 */ /* 0x080fe400078008ff */
[-C--:B------:R-:W-:Y:S02]  /*1280*/  LEA R90, P1, R50, R5.reuse, 0x1 ;  /* 0x00000005325a7211 */ /* 0x080fe400078208ff */
[----:B------:R-:W-:-:S02]  /*1290*/  LEA R88, P2, R52, R5, 0x1 ;  /* 0x0000000534587211 */ /* 0x000fc400078408ff */
[----:B------:R-:W-:Y:S01]  /*12a0*/  LEA R86, P3, R54, R5, 0x1 ;  /* 0x0000000536567211 */ /* 0x000fe200078608ff */
[----:B------:R-:W-:Y:S01]  /*12b0*/  IMAD.SHL.U32 R199, R0, 0x80, RZ ;  /* 0x0000008000c77824 */ /* 0x000fe200078e00ff */
[-C--:B------:R-:W-:Y:S01]  /*12c0*/  LEA.HI.X.SX32 R93, R48, R7.reuse, 0x1, P0 ;  /* 0x00000007305d7211 */ /* 0x080fe200000f0eff */
[----:B------:R-:W-:Y:S01]  /*12d0*/  IMAD R3, R65, 0x4, R68 ;  /* 0x0000000441037824 */ /* 0x000fe200078e0244 */
[-C--:B------:R-:W-:Y:S02]  /*12e0*/  LEA.HI.X.SX32 R91, R50, R7.reuse, 0x1, P1 ;  /* 0x00000007325b7211 */ /* 0x080fe400008f0eff */
[-C--:B------:R-:W-:Y:S02]  /*12f0*/  LEA.HI.X.SX32 R89, R52, R7.reuse, 0x1, P2 ;  /* 0x0000000734597211 */ /* 0x080fe400010f0eff */
[----:B------:R-:W-:Y:S02]  /*1300*/  LEA.HI.X.SX32 R87, R54, R7, 0x1, P3 ;  /* 0x0000000736577211 */ /* 0x000fe400018f0eff */
[----:B----4-:R-:W-:-:S02]  /*1310*/  R2UR UR8, R41 ;  /* 0x00000000290872ca */ /* 0x010fc400000e0000 */
[-C--:B------:R-:W-:Y:S02]  /*1320*/  LEA R84, P0, R56, R5.reuse, 0x1 ;  /* 0x0000000538547211 */ /* 0x080fe400078008ff */
[-C--:B------:R-:W-:Y:S02]  /*1330*/  LEA R82, P1, R58, R5.reuse, 0x1 ;  /* 0x000000053a527211 */ /* 0x080fe400078208ff */
[-C--:B------:R-:W-:Y:S02]  /*1340*/  LEA R80, P2, R60, R5.reuse, 0x1 ;  /* 0x000000053c507211 */ /* 0x080fe400078408ff */
[----:B------:R-:W-:Y:S02]  /*1350*/  LEA R78, P3, R62, R5, 0x1 ;  /* 0x000000053e4e7211 */ /* 0x000fe400078608ff */
[----:B------:R-:W-:Y:S02]  /*1360*/  LOP3.LUT R199, R70, 0x2000, R199, 0xf8, !PT ;  /* 0x0000200046c77812 */ /* 0x000fe400078ef8c7 */
[----:B------:R-:W-:-:S02]  /*1370*/  LEA.HI.X.SX32 R85, R56, R7, 0x1, P0 ;  /* 0x0000000738557211 */ /* 0x000fc400000f0eff */
[-C--:B------:R-:W-:Y:S02]  /*1380*/  LEA.HI.X.SX32 R83, R58, R7.reuse, 0x1, P1 ;  /* 0x000000073a537211 */ /* 0x080fe400008f0eff */
[-C--:B------:R-:W-:Y:S02]  /*1390*/  LEA.HI.X.SX32 R81, R60, R7.reuse, 0x1, P2 ;  /* 0x000000073c517211 */ /* 0x080fe400010f0eff */
[----:B------:R-:W-:Y:S02]  /*13a0*/  LEA.HI.X.SX32 R79, R62, R7, 0x1, P3 ;  /* 0x000000073e4f7211 */ /* 0x000fe400018f0eff */
[-C--:B------:R-:W-:Y:S02]  /*13b0*/  LEA R76, P0, R64, R5.reuse, 0x1 ;  /* 0x00000005404c7211 */ /* 0x080fe400078008ff */
[-C--:B------:R-:W-:Y:S02]  /*13c0*/  LEA R74, P1, R66, R5.reuse, 0x1 ;  /* 0x00000005424a7211 */ /* 0x080fe400078208ff */
[----:B------:R-:W-:-:S02]  /*13d0*/  LEA R72, P2, R68, R5, 0x1 ;  /* 0x0000000544487211 */ /* 0x000fc400078408ff */
[C---:B------:R-:W-:Y:S02]  /*13e0*/  LEA R70, P3, R3.reuse, R5, 0x1 ;  /* 0x0000000503467211 */ /* 0x040fe400078608ff */
[-C--:B------:R-:W-:Y:S02]  /*13f0*/  LEA.HI.X.SX32 R77, R64, R7.reuse, 0x1, P0 ;  /* 0x00000007404d7211 */ /* 0x080fe400000f0eff */
[-C--:B------:R-:W-:Y:S02]  /*1400*/  LEA.HI.X.SX32 R75, R66, R7.reuse, 0x1, P1 ;  /* 0x00000007424b7211 */ /* 0x080fe400008f0eff */
[-C--:B------:R-:W-:Y:S02]  /*1410*/  LEA.HI.X.SX32 R73, R68, R7.reuse, 0x1, P2 ;  /* 0x0000000744497211 */ /* 0x080fe400010f0eff */
[----:B------:R-:W-:Y:S01]  /*1420*/  LEA.HI.X.SX32 R71, R3, R7, 0x1, P3 ;  /* 0x0000000703477211 */ /* 0x000fe200018f0eff */
[----:B------:R-:W-:Y:S06]  /*1430*/  BRA.U UP1, `(.L_x_5) ;  /* 0x0000000101187547 */ /* 0x000fec000b800000 */
[----:B------:R-:W-:Y:S01]  /*1440*/  ELECT P0, URZ, PT ;  /* 0x0000000000ff782f */ /* 0x000fe20003800000 */
[----:B------:R-:W-:Y:S01]  /*1450*/  IMAD.MOV.U32 R3, RZ, RZ, 0x1 ;  /* 0x00000001ff037424 */ /* 0x000fe200078e00ff */
[----:B------:R-:W-:Y:S01]  /*1460*/  UMOV UR4, 0x40 ;  /* 0x0000004000047882 */ /* 0x000fe20000000000 */
[----:B------:R-:W-:Y:S01]  /*1470*/  UVIRTCOUNT.DEALLOC.SMPOOL 0x80 ;  /* 0x000000800000784c */ /* 0x000fe20000000000 */
[----:B------:R-:W-:-:S09]  /*1480*/  ULEA UR4, UR9, UR4, 0x18 ;  /* 0x0000000409047291 */ /* 0x000fd2000f8ec0ff */
[----:B------:R0:W-:Y:S03]  /*1490*/  @P0 STS.U8 [UR4], R3 ;  /* 0x00000003ff000988 */ /* 0x0001e60008000004 */
.L_x_5:
[----:B------:R-:W-:Y:S01]  /*14a0*/  USHF.L.U32 UR4, UR21, 0x15, URZ ;  /* 0x0000001515047899 */ /* 0x000fe200080006ff */
[C---:B------:R-:W-:Y:S01]  /*14b0*/  LOP3.LUT R69, R199.reuse, 0x20, RZ, 0x3c, !PT ;  /* 0x00000020c7457812 */ /* 0x040fe200078e3cff */
[----:B------:R-:W-:Y:S01]  /*14c0*/  ULOP3.LUT UR20, UR21, 0x4, URZ, 0xc0, !UPT ;  /* 0x0000000415147892 */ /* 0x000fe2000f8ec0ff */
[C---:B------:R-:W-:Y:S01]  /*14d0*/  LOP3.LUT R198, R199.reuse, 0x40, RZ, 0x3c, !PT ;  /* 0x00000040c7c67812 */ /* 0x040fe200078e3cff */
[----:B------:R-:W-:Y:S01]  /*14e0*/  ULOP3.LUT UR14, UR4, 0x600000, URZ, 0xc0, !UPT ;  /* 0x00600000040e7892 */ /* 0x000fe2000f8ec0ff */
[----:B------:R-:W-:Y:S01]  /*14f0*/  LOP3.LUT R200, R199, 0x60, RZ, 0x3c, !PT ;  /* 0x00000060c7c87812 */ /* 0x000fe200078e3cff */
[----:B-----5:R-:W-:Y:S01]  /*1500*/  STS.U16 [R199+UR7], R136 ;  /* 0x00000088c7007988 */ /* 0x020fe20008000407 */
[----:B------:R-:W-:Y:S01]  /*1510*/  LOP3.LUT P2, RZ, R0, 0xff, RZ, 0xc0, !PT ;  /* 0x000000ff00ff7812 */ /* 0x000fe2000784c0ff */
[----:B------:R-:W-:Y:S01]  /*1520*/  UIADD3 UR9, UPT, UPT, UR8, UR14, URZ ;  /* 0x0000000e08097290 */ /* 0x000fe2000fffe0ff */
[----:B------:R-:W-:Y:S01]  /*1530*/  PRMT R6, RZ, 0x7610, R6 ;  /* 0x00007610ff067816 */ /* 0x000fe20000000006 */
[----:B------:R-:W-:Y:S01]  /*1540*/  STS.U16 [R199+UR7+0x400], R140 ;  /* 0x0004008cc7007988 */ /* 0x000fe20008000407 */
[----:B------:R-:W-:Y:S01]  /*1550*/  UMOV UR5, 0x1 ;  /* 0x0000000100057882 */ /* 0x000fe20000000000 */
[----:B------:R-:W-:Y:S01]  /*1560*/  ULEA UR9, UR20, UR9, 0x3 ;  /* 0x0000000914097291 */ /* 0x000fe2000f8e18ff */
[----:B------:R-:W-:Y:S01]  /*1570*/  PRMT R8, RZ, 0x7610, R8 ;  /* 0x00007610ff087816 */ /* 0x000fe20000000008 */
[----:B------:R-:W-:Y:S01]  /*1580*/  STS.U16 [R199+UR7+0x800], R144 ;  /* 0x00080090c7007988 */ /* 0x000fe20008000407 */
[----:B------:R-:W-:Y:S01]  /*1590*/  UIADD3 UR10, UPT, UPT, UR7, 0x10000, URZ ;  /* 0x00010000070a7890 */ /* 0x000fe2000fffe0ff */
[----:B------:R-:W-:Y:S01]  /*15a0*/  PRMT R10, RZ, 0x7610, R10 ;  /* 0x00007610ff0a7816 */ /* 0x000fe2000000000a */
[----:B------:R-:W-:Y:S01]  /*15b0*/  UIADD3 UR11, UPT, UPT, UR6, 0x80, URZ ;  /* 0x00000080060b7890 */ /* 0x000fe2000fffe0ff */
[----:B------:R-:W-:Y:S01]  /*15c0*/  STS.U16 [R199+UR7+0xc00], R148 ;  /* 0x000c0094c7007988 */ /* 0x000fe20008000407 */
[----:B------:R-:W-:Y:S01]  /*15d0*/  PRMT R12, RZ, 0x7610, R12 ;  /* 0x00007610ff0c7816 */ /* 0x000fe2000000000c */
[----:B------:R-:W-:Y:S01]  /*15e0*/  VOTEU.ALL UP2, P2 ;  /* 0x0000000000ff7886 */ /* 0x000fe20001040000 */
[----:B------:R-:W-:Y:S01]  /*15f0*/  VOTEU.ALL UP0, P2 ;  /* 0x0000000000ff7886 */ /* 0x000fe20001000000 */
[----:B------:R-:W-:Y:S01]  /*1600*/  STS.U16 [R199+UR7+0x1000], R152 ;  /* 0x00100098c7007988 */ /* 0x000fe20008000407 */
[----:B------:R-:W-:Y:S01]  /*1610*/  ISETP.LT.AND P0, PT, RZ, UR11, PT ;  /* 0x0000000bff007c0c */ /* 0x000fe2000bf01270 */
[----:B0-----:R-:W-:Y:S01]  /*1620*/  IMAD.U32 R3, RZ, RZ, UR11 ;  /* 0x0000000bff037e24 */ /* 0x001fe2000f8e00ff */
[----:B------:R-:W-:-:S04]  /*1630*/  @!UP2 UIADD3 UR12, UPT, UPT, -UR5, 0x100000, URZ ;  /* 0x00100000050ca890 */ /* 0x000fc8000fffe1ff */
[----:B------:R-:W-:Y:S02]  /*1640*/  @!UP2 USHF.L.U32 UR13, UR12, 0xb, URZ ;  /* 0x0000000b0c0da899 */ /* 0x000fe400080006ff */
[----:B------:R-:W-:Y:S01]  /*1650*/  @!UP2 USHF.L.U32 UR12, UR12, 0x1, URZ ;  /* 0x000000010c0ca899 */ /* 0x000fe200080006ff */
[----:B------:R-:W-:Y:S01]  /*1660*/  STS.U16 [R199+UR7+0x1400], R156 ;  /* 0x0014009cc7007988 */ /* 0x000fe20008000407 */
[----:B------:R-:W-:Y:S02]  /*1670*/  PRMT R14, RZ, 0x7610, R14 ;  /* 0x00007610ff0e7816 */ /* 0x000fe4000000000e */
[----:B------:R-:W-:Y:S01]  /*1680*/  PRMT R16, RZ, 0x7610, R16 ;  /* 0x00007610ff107816 */ /* 0x000fe20000000010 */
[----:B------:R-:W-:Y:S01]  /*1690*/  STS.U16 [R199+UR7+0x1800], R160 ;  /* 0x001800a0c7007988 */ /* 0x000fe20008000407 */
[----:B------:R-:W-:Y:S02]  /*16a0*/  PRMT R18, RZ, 0x7610, R18 ;  /* 0x00007610ff127816 */ /* 0x000fe40000000012 */
[----:B------:R-:W-:Y:S01]  /*16b0*/  PRMT R20, RZ, 0x7610, R20 ;  /* 0x00007610ff147816 */ /* 0x000fe20000000014 */
[----:B------:R-:W-:Y:S01]  /*16c0*/  STS.U16 [R199+UR7+0x1c00], R164 ;  /* 0x001c00a4c7007988 */ /* 0x000fe20008000407 */
[----:B------:R-:W-:-:S02]  /*16d0*/  PRMT R22, RZ, 0x7610, R22 ;  /* 0x00007610ff167816 */ /* 0x000fc40000000016 */
[----:B------:R-:W-:Y:S01]  /*16e0*/  PRMT R24, RZ, 0x7610, R24 ;  /* 0x00007610ff187816 */ /* 0x000fe20000000018 */
        /* <DEDUP_REMOVED lines=11> */
[----:B------:R-:W-:Y:S01]  /*17a0*/  LOP3.LUT R68, R68, 0xffffffdf, RZ, 0xc0, !PT ;  /* 0xffffffdf44447812 */ /* 0x000fe200078ec0ff */
[----:B------:R-:W-:Y:S01]  /*17b0*/  STS.U16 [R69+UR7+0x1100], R154 ;  /* 0x0011009a45007988 */ /* 0x000fe20008000407 */
[----:B------:R-:W-:Y:S03]  /*17c0*/  STTM.x32 tmem[UR9], RZ ;  /* 0x000000ff000079ed */ /* 0x000fe600082c0009 */
[----:B------:R-:W-:Y:S01]  /*17d0*/  STS.U16 [R69+UR7+0x1500], R158 ;  /* 0x0015009e45007988 */ /* 0x000fe20008000407 */
[----:B------:R-:W-:-:S02]  /*17e0*/  LOP3.LUT R4, R0, 0xff, RZ, 0xc0, !PT ;  /* 0x000000ff00047812 */ /* 0x000fc400078ec0ff */
[----:B------:R-:W-:Y:S01]  /*17f0*/  LOP3.LUT R5, R0, 0xc0, RZ, 0xc0, !PT ;  /* 0x000000c000057812 */ /* 0x000fe200078ec0ff */
[----:B------:R-:W-:Y:S01]  /*1800*/  STS.U16 [R69+UR7+0x1900], R162 ;  /* 0x001900a245007988 */ /* 0x000fe20008000407 */
[----:B------:R-:W-:-:S03]  /*1810*/  ISETP.EQ.U32.AND P1, PT, RZ, UR21, P0 ;  /* 0x00000015ff007c0c */ /* 0x000fc60008722070 */
[----:B------:R-:W-:Y:S01]  /*1820*/  STS.U16 [R69+UR7+0x1d00], R166 ;  /* 0x001d00a645007988 */ /* 0x000fe20008000407 */
[----:B------:R-:W-:Y:S01]  /*1830*/  UIADD3 UR11, UPT, UPT, UR8, 0x40, URZ ;  /* 0x00000040080b7890 */ /* 0x000fe2000fffe0ff */
[----:B------:R-:W-:Y:S02]  /*1840*/  @P2 LOP3.LUT R68, R68, 0x20, RZ, 0xfc, !PT ;  /* 0x0000002044442812 */ /* 0x000fe400078efcff */
[----:B------:R0:W-:Y:S04]  /*1850*/  STS.U16 [R198+UR7+0x200], R19 ;  /* 0x00020013c6007988 */ /* 0x0001e80008000407 */
[----:B------:R1:W-:Y:S04]  /*1860*/  STS.U16 [R198+UR7+0x600], R23 ;  /* 0x00060017c6007988 */ /* 0x0003e80008000407 */
[----:B------:R2:W-:Y:S01]  /*1870*/  STS.U16 [R198+UR7+0xa00], R25 ;  /* 0x000a0019c6007988 */ /* 0x0005e20008000407 */
[----:B0-----:R-:W-:-:S03]  /*1880*/  PRMT R19, RZ, 0x7610, R19 ;  /* 0x00007610ff137816 */ /* 0x001fc60000000013 */
[----:B------:R0:W-:Y:S01]  /*1890*/  STS.U16 [R198+UR7+0xe00], R29 ;  /* 0x000e001dc6007988 */ /* 0x0001e20008000407 */
[----:B-1----:R-:W-:-:S03]  /*18a0*/  PRMT R23, RZ, 0x7610, R23 ;  /* 0x00007610ff177816 */ /* 0x002fc60000000017 */
[----:B------:R1:W-:Y:S01]  /*18b0*/  STS.U16 [R198+UR7+0x1200], R33 ;  /* 0x00120021c6007988 */ /* 0x0003e20008000407 */
[----:B--2---:R-:W-:-:S03]  /*18c0*/  PRMT R25, RZ, 0x7610, R25 ;  /* 0x00007610ff197816 */ /* 0x004fc60000000019 */
[----:B------:R2:W-:Y:S01]  /*18d0*/  STS.U16 [R198+UR7+0x1600], R37 ;  /* 0x00160025c6007988 */ /* 0x0005e20008000407 */
[----:B0-----:R-:W-:-:S03]  /*18e0*/  PRMT R29, RZ, 0x7610, R29 ;  /* 0x00007610ff1d7816 */ /* 0x001fc6000000001d */
[----:B------:R0:W-:Y:S01]  /*18f0*/  STS.U16 [R198+UR7+0x1a00], R11 ;  /* 0x001a000bc6007988 */ /* 0x0001e20008000407 */
[----:B-1----:R-:W-:-:S03]  /*1900*/  PRMT R33, RZ, 0x7610, R33 ;  /* 0x00007610ff217816 */ /* 0x002fc60000000021 */
[----:B------:R1:W-:Y:S04]  /*1910*/  STS.U16 [R198+UR7+0x1e00], R13 ;  /* 0x001e000dc6007988 */ /* 0x0003e80008000407 */
[----:B------:R3:W-:Y:S01]  /*1920*/  STS.U16 [R200+UR7+0x300], R21 ;  /* 0x00030015c8007988 */ /* 0x0007e20008000407 */
[----:B--2---:R-:W-:Y:S02]  /*1930*/  PRMT R37, RZ, 0x7610, R37 ;  /* 0x00007610ff257816 */ /* 0x004fe40000000025 */
[----:B0-----:R-:W-:Y:S01]  /*1940*/  PRMT R11, RZ, 0x7610, R11 ;  /* 0x00007610ff0b7816 */ /* 0x001fe2000000000b */
[----:B------:R0:W-:Y:S01]  /*1950*/  STS.U16 [R200+UR7+0x700], R17 ;  /* 0x00070011c8007988 */ /* 0x0001e20008000407 */
[----:B-1----:R-:W-:-:S03]  /*1960*/  PRMT R13, RZ, 0x7610, R13 ;  /* 0x00007610ff0d7816 */ /* 0x002fc6000000000d */
[----:B------:R1:W-:Y:S01]  /*1970*/  STS.U16 [R200+UR7+0xb00], R27 ;  /* 0x000b001bc8007988 */ /* 0x0003e20008000407 */
[----:B---3--:R-:W-:-:S03]  /*1980*/  PRMT R21, RZ, 0x7610, R21 ;  /* 0x00007610ff157816 */ /* 0x008fc60000000015 */
[----:B------:R2:W-:Y:S01]  /*1990*/  STS.U16 [R200+UR7+0xf00], R31 ;  /* 0x000f001fc8007988 */ /* 0x0005e20008000407 */
[----:B0-----:R-:W-:-:S03]  /*19a0*/  PRMT R17, RZ, 0x7610, R17 ;  /* 0x00007610ff117816 */ /* 0x001fc60000000011 */
[----:B------:R0:W-:Y:S01]  /*19b0*/  STS.U16 [R200+UR7+0x1300], R35 ;  /* 0x00130023c8007988 */ /* 0x0001e20008000407 */
[----:B-1----:R-:W-:-:S03]  /*19c0*/  PRMT R27, RZ, 0x7610, R27 ;  /* 0x00007610ff1b7816 */ /* 0x002fc6000000001b */
[----:B------:R-:W-:Y:S01]  /*19d0*/  STS.U16 [R200+UR7+0x1700], R39 ;  /* 0x00170027c8007988 */ /* 0x000fe20008000407 */
[----:B--2---:R-:W-:-:S03]  /*19e0*/  PRMT R31, RZ, 0x7610, R31 ;  /* 0x00007610ff1f7816 */ /* 0x004fc6000000001f */
[----:B------:R1:W-:Y:S01]  /*19f0*/  STS.U16 [R200+UR7+0x1b00], R15 ;  /* 0x001b000fc8007988 */ /* 0x0003e20008000407 */
[----:B0-----:R-:W-:-:S03]  /*1a00*/  PRMT R35, RZ, 0x7610, R35 ;  /* 0x00007610ff237816 */ /* 0x001fc60000000023 */
[----:B------:R0:W-:Y:S01]  /*1a10*/  STS.U16 [R200+UR7+0x1f00], R9 ;  /* 0x001f0009c8007988 */ /* 0x0001e20008000407 */
[----:B------:R-:W2:Y:S02]  /*1a20*/  FENCE.VIEW.ASYNC.T ;  /* 0x00000000000073c6 */ /* 0x000ea40000000200 */
[----:B--2---:R-:W-:Y:S01]  /*1a30*/  BAR.SYNC.DEFER_BLOCKING 0x0 ;  /* 0x0000000000007b1d */ /* 0x004fe20000010000 */
[----:B-1----:R-:W-:Y:S02]  /*1a40*/  PRMT R15, RZ, 0x7610, R15 ;  /* 0x00007610ff0f7816 */ /* 0x002fe4000000000f */
[----:B0-----:R-:W-:-:S03]  /*1a50*/  PRMT R9, RZ, 0x7610, R9 ;  /* 0x00007610ff097816 */ /* 0x001fc60000000009 */
[----:B------:R-:W0:Y:S02]  /*1a60*/  FENCE.VIEW.ASYNC.S ;  /* 0x00000000000073c6 */ /* 0x000e240000000000 */
[----:B0-----:R0:W1:Y:S02]  /*1a70*/  @!UP0 SYNCS.EXCH.64 URZ, [UR10], UR12 ;  /* 0x0000000c0aff85b2 */ /* 0x0010640008000100 */
[----:B-1----:R-:W-:Y:S06]  /*1a80*/  BAR.SYNC.DEFER_BLOCKING 0x0 ;  /* 0x0000000000007b1d */ /* 0x002fec0000010000 */
[----:B------:R-:W2:Y:S04]  /*1a90*/  @P0 LDG.E.U16 R6, desc[UR22][R132.64] ;  /* 0x0000001684060981 */ /* 0x000ea8000c1e1500 */
[----:B------:R-:W3:Y:S04]  /*1aa0*/  @P0 LDG.E.U16 R8, desc[UR22][R128.64] ;  /* 0x0000001680080981 */ /* 0x000ee8000c1e1500 */
[----:B------:R-:W4:Y:S04]  /*1ab0*/  @P0 LDG.E.U16 R10, desc[UR22][R124.64] ;  /* 0x000000167c0a0981 */ /* 0x000f28000c1e1500 */
        /* <DEDUP_REMOVED lines=28> */
[----:B------:R-:W4:Y:S01]  /*1c80*/  @P0 LDG.E.U16 R37, desc[UR22][R70.64] ;  /* 0x0000001646250981 */ /* 0x000f22000c1e1500 */
[----:B0-----:R-:W-:-:S04]  /*1c90*/  @!UP2 UIADD3 UR12, UPT, UPT, -UR5, 0x100000, URZ ;  /* 0x00100000050ca890 */ /* 0x001fc8000fffe1ff */
[----:B------:R-:W-:Y:S02]  /*1ca0*/  @!UP2 USHF.L.U32 UR13, UR12, 0xb, URZ ;  /* 0x0000000b0c0da899 */ /* 0x000fe400080006ff */
[----:B------:R-:W-:Y:S01]  /*1cb0*/  @!UP2 USHF.L.U32 UR12, UR12, 0x1, URZ ;  /* 0x000000010c0ca899 */ /* 0x000fe200080006ff */
[----:B------:R-:W-:Y:S01]  /*1cc0*/  IMAD.SHL.U32 R4, R4, 0x2, RZ ;  /* 0x0000000204047824 */ /* 0x000fe200078e00ff */
[----:B------:R-:W-:Y:S01]  /*1cd0*/  SHF.R.U32.HI R5, RZ, 0x2, R5 ;  /* 0x00000002ff057819 */ /* 0x000fe20000011605 */
[----:B------:R-:W-:Y:S01]  /*1ce0*/  VOTEU.ALL UP0, P2 ;  /* 0x0000000000ff7886 */ /* 0x000fe20001000000 */
[----:B------:R-:W-:-:S04]  /*1cf0*/  @!UP2 UIADD3 UR4, UPT, UPT, -UR5, 0x100000, URZ ;  /* 0x001000000504a890 */ /* 0x000fc8000fffe1ff */
[----:B------:R-:W-:Y:S02]  /*1d00*/  @!UP2 USHF.L.U32 UR5, UR4, 0xb, URZ ;  /* 0x0000000b0405a899 */ /* 0x000fe400080006ff */
[----:B------:R-:W-:Y:S02]  /*1d10*/  @!UP2 USHF.L.U32 UR4, UR4, 0x1, URZ ;  /* 0x000000010404a899 */ /* 0x000fe400080006ff */
[----:B------:R-:W-:Y:S01]  /*1d20*/  UIADD3 UR15, UPT, UPT, UR7, 0x8000, URZ ;  /* 0x00008000070f7890 */ /* 0x000fe2000fffe0ff */
[----:B------:R-:W-:-:S04]  /*1d30*/  LOP3.LUT R5, R4, R5, RZ, 0x3c, !PT ;  /* 0x0000000504057212 */ /* 0x000fc800078e3cff */
[----:B------:R-:W-:Y:S01]  /*1d40*/  LOP3.LUT R4, R5, 0x40, RZ, 0x3c, !PT ;  /* 0x0000004005047812 */ /* 0x000fe200078e3cff */
[----:B------:R0:W1:Y:S01]  /*1d50*/  @!UP0 SYNCS.EXCH.64 URZ, [UR7+0x10008], UR12 ;  /* 0x0100080c07ff85b2 */ /* 0x0000620008000100 */
[----:B------:R-:W-:Y:S01]  /*1d60*/  VOTEU.ALL UP0, P2 ;  /* 0x0000000000ff7886 */ /* 0x000fe20001000000 */
[----:B0-----:R-:W-:-:S04]  /*1d70*/  UIADD3 UR12, UPT, UPT, UR14, UR11, URZ ;  /* 0x0000000b0e0c7290 */ /* 0x001fc8000fffe0ff */
[----:B------:R-:W-:Y:S01]  /*1d80*/  ULEA UR12, UR20, UR12, 0x12 ;  /* 0x0000000c140c7291 */ /* 0x000fe2000f8e90ff */
[----:B--2---:R0:W-:Y:S04]  /*1d90*/  STS.U16 [R5+UR7+0x4000], R6 ;  /* 0x0040000605007988 */ /* 0x0041e80008000407 */
[----:B---3--:R0:W-:Y:S04]  /*1da0*/  STS.U16 [R5+UR7+0x4400], R8 ;  /* 0x0044000805007988 */ /* 0x0081e80008000407 */
[----:B----4-:R0:W-:Y:S04]  /*1db0*/  STS.U16 [R5+UR7+0x4800], R10 ;  /* 0x0048000a05007988 */ /* 0x0101e80008000407 */
[----:B------:R0:W-:Y:S04]  /*1dc0*/  STS.U16 [R5+UR7+0x4c00], R12 ;  /* 0x004c000c05007988 */ /* 0x0001e80008000407 */
        /* <DEDUP_REMOVED lines=27> */
[----:B------:R0:W-:Y:S01]  /*1f80*/  STS.U16 [R4+UR7+0x7e00], R37 ;  /* 0x007e002504007988 */ /* 0x0001e20008000407 */
[----:B-1----:R1:W-:Y:S06]  /*1f90*/  MEMBAR.ALL.CTA ;  /* 0x0000000000007992 */ /* 0x0023ec0000008000 */
[----:B-1----:R-:W-:Y:S04]  /*1fa0*/  FENCE.VIEW.ASYNC.S ;  /* 0x00000000000073c6 */ /* 0x002fe80000000000 */
[----:B------:R-:W1:Y:S02]  /*1fb0*/  FENCE.VIEW.ASYNC.S ;  /* 0x00000000000073c6 */ /* 0x000e640000000000 */
[----:B-1----:R0:W1:Y:S02]  /*1fc0*/  @!UP0 SYNCS.EXCH.64 URZ, [UR7+0x8000], UR4 ;  /* 0x0080000407ff85b2 */ /* 0x0020640008000100 */
[----:B-1----:R-:W-:Y:S06]  /*1fd0*/  BAR.SYNC.DEFER_BLOCKING 0x0 ;  /* 0x0000000000007b1d */ /* 0x002fec0000010000 */
[----:B0-----:R-:W-:Y:S05]  /*1fe0*/  @!P1 BRA `(.L_x_6) ;  /* 0x0000000000889947 */ /* 0x001fea0003800000 */
[----:B------:R-:W-:Y:S02]  /*1ff0*/  UIADD3 UR4, UPT, UPT, UR7, 0x4000, URZ ;  /* 0x0000400007047890 */ /* 0x000fe4000fffe0ff */
[----:B------:R-:W-:Y:S02]  /*2000*/  USHF.R.U32.HI UR16, URZ, 0x4, UR7 ;  /* 0x00000004ff107899 */ /* 0x000fe40008011607 */
[----:B------:R-:W-:Y:S02]  /*2010*/  USHF.R.U32.HI UR4, URZ, 0x4, UR4 ;  /* 0x00000004ff047899 */ /* 0x000fe40008011604 */
[----:B------:R-:W-:Y:S02]  /*2020*/  USGXT.U32 UR16, UR16, 0xe ;  /* 0x0000000e1010789a */ /* 0x000fe40008000000 */
[----:B------:R-:W-:Y:S02]  /*2030*/  USGXT.U32 UR18, UR4, 0xe ;  /* 0x0000000e0412789a */ /* 0x000fe40008000000 */
[----:B------:R-:W-:-:S02]  /*2040*/  UIADD3 UR32, UP0, UPT, UR16, 0x2000080, URZ ;  /* 0x0200008010207890 */ /* 0x000fc4000ff1e0ff */
[----:B------:R-:W-:Y:S01]  /*2050*/  UIADD3 UR34, UP3, UPT, UR18, 0x2, URZ ;  /* 0x0000000212227890 */ /* 0x000fe2000ff7e0ff */
[----:B------:R-:W-:Y:S01]  /*2060*/  UMOV UR4, URZ ;  /* 0x000000ff00047c82 */ /* 0x000fe20008000000 */
[----:B------:R-:W-:Y:S01]  /*2070*/  UMOV UR5, URZ ;  /* 0x000000ff00057c82 */ /* 0x000fe20008000000 */
[----:B------:R-:W-:Y:S02]  /*2080*/  UIADD3.X UR33, UPT, UPT, UR4, 0x40004040, URZ, UP0, !UPT ;  /* 0x4000404004217890 */ /* 0x000fe400087fe4ff */
[----:B------:R-:W-:Y:S02]  /*2090*/  UIADD3.X UR35, UPT, UPT, UR5, 0x40004040, URZ, UP3, !UPT ;  /* 0x4000404005237890 */ /* 0x000fe40009ffe4ff */
[----:B------:R-:W-:Y:S02]  /*20a0*/  ULOP3.LUT UR16, UR16, 0x2000000, URZ, 0xfc, !UPT ;  /* 0x0200000010107892 */ /* 0x000fe4000f8efcff */
[----:B------:R-:W-:Y:S02]  /*20b0*/  UIADD3.64 UR24, UPT, UPT, UR32, 0x80, URZ ;  /* 0x0000008020187897 */ /* 0x000fe4000fffe0ff */
[----:B------:R-:W-:-:S02]  /*20c0*/  UIADD3.64 UR26, UPT, UPT, UR34, 0x2, URZ ;  /* 0x00000002221a7897 */ /* 0x000fc4000fffe0ff */
[----:B------:R-:W-:Y:S02]  /*20d0*/  UIADD3.64 UR28, UPT, UPT, UR32, 0x100, URZ ;  /* 0x00000100201c7897 */ /* 0x000fe4000fffe0ff */
[----:B------:R-:W-:Y:S01]  /*20e0*/  UIADD3.64 UR30, UPT, UPT, UR34, 0x4, URZ ;  /* 0x00000004221e7897 */ /* 0x000fe2000fffe0ff */
[----:B------:R-:W-:Y:S01]  /*20f0*/  UMOV UR36, 0x0 ;  /* 0x0000000000247882 */ /* 0x000fe20000000000 */
[----:B------:R-:W-:Y:S01]  /*2100*/  UMOV UR37, 0x8208490 ;  /* 0x0820849000257882 */ /* 0x000fe20000000000 */
[----:B------:R-:W-:Y:S01]  /*2110*/  UMOV UR17, 0x40004040 ;  /* 0x4000404000117882 */ /* 0x000fe20000000000 */
[----:B------:R-:W-:Y:S01]  /*2120*/  UMOV UR19, 0x40004040 ;  /* 0x4000404000137882 */ /* 0x000fe20000000000 */
[----:B------:R-:W-:Y:S01]  /*2130*/  UMOV UR38, 0x0 ;  /* 0x0000000000267882 */ /* 0x000fe20000000000 */
[----:B------:R-:W-:Y:S01]  /*2140*/  UMOV UR39, 0x8208490 ;  /* 0x0820849000277882 */ /* 0x000fe20000000000 */
[----:B------:R-:W-:Y:S01]  /*2150*/  UMOV UR40, 0x0 ;  /* 0x0000000000287882 */ /* 0x000fe20000000000 */
[----:B------:R-:W-:Y:S01]  /*2160*/  UMOV UR41, 0x8208490 ;  /* 0x0820849000297882 */ /* 0x000fe20000000000 */
[----:B------:R-:W-:Y:S01]  /*2170*/  UMOV UR4, UR15 ;  /* 0x0000000f00047c82 */ /* 0x000fe20008000000 */
[----:B------:R0:W-:Y:S01]  /*2180*/  UTCHMMA gdesc[UR16], gdesc[UR18], tmem[UR11], tmem[UR36], idesc[UR37], !UPT ;  /* 0x00ff2412100075ea */ /* 0x0001e2000f80000b */
[----:B------:R-:W-:Y:S01]  /*2190*/  UMOV UR42, 0x0 ;  /* 0x00000000002a7882 */ /* 0x000fe20000000000 */
[----:B------:R-:W-:Y:S01]  /*21a0*/  UMOV UR43, 0x8208490 ;  /* 0x08208490002b7882 */ /* 0x000fe20000000000 */
[----:B------:R0:W-:Y:S01]  /*21b0*/  UTCHMMA gdesc[UR32], gdesc[UR34], tmem[UR11], tmem[UR38], idesc[UR39], UPT ;  /* 0x00ff2622200075ea */ /* 0x0001e2000b80000b */
[----:B------:R-:W-:Y:S01]  /*21c0*/  UMOV UR4, UR4 ;  /* 0x0000000400047c82 */ /* 0x000fe20008000000 */
[----:B------:R0:W-:Y:S01]  /*21d0*/  UTCHMMA gdesc[UR24], gdesc[UR26], tmem[UR11], tmem[UR40], idesc[UR41], UPT ;  /* 0x00ff281a180075ea */ /* 0x0001e2000b80000b */
[----:B------:R0:W-:Y:S01]  /*21e0*/  UTCHMMA gdesc[UR28], gdesc[UR30], tmem[UR11], tmem[UR42], idesc[UR43], UPT ;  /* 0x00ff2a1e1c0075ea */ /* 0x0001e2000b80000b */
[----:B------:R0:W-:Y:S01]  /*21f0*/  UTCBAR [UR4], URZ ;  /* 0x000000ff040073e9 */ /* 0x0001e200080000ff */
[----:B------:R-:W-:Y:S01]  /*2200*/  NOP ;  /* 0x0000000000007918 */ /* 0x000fe20000000000 */
.L_x_6:
[----:B------:R-:W-:Y:S05]  /*2210*/  @!P0 BRA `(.L_x_7) ;  /* 0x0000000000088947 */ /* 0x000fea0003800000 */
[----:B------:R-:W1:Y:S02]  /*2220*/  SYNCS.PHASECHK.TRANS64.TRYWAIT P2, [UR7+0x8000], RZ ;  /* 0x008000ffff0075a7 */ /* 0x000e640008041107 */
[----:B-1----:R-:W-:Y:S05]  /*2230*/  @!P2 BRA `(.L_x_8) ;  /* 0x000000a000f8a947 */ /* 0x002fea0003800000 */
.L_x_7:
[----:B------:R-:W-:Y:S01]  /*2240*/  BAR.SYNC.DEFER_BLOCKING 0x0 ;  /* 0x0000000000007b1d */ /* 0x000fe20000010000 */
[C---:B------:R-:W-:Y:S01]  /*2250*/  LOP3.LUT R135, R0.reuse, 0x6f, RZ, 0xc0, !PT ;  /* 0x0000006f00877812 */ /* 0x040fe200078ec0ff */
[C---:B------:R-:W-:Y:S01]  /*2260*/  IMAD.SHL.U32 R137, R0.reuse, 0x4, RZ ;  /* 0x0000000400897824 */ /* 0x040fe200078e00ff */
[----:B------:R-:W-:Y:S02]  /*2270*/  LOP3.LUT R136, R0, 0x80, RZ, 0xc0, !PT ;  /* 0x0000008000887812 */ /* 0x000fe400078ec0ff */
[----:B------:R-:W-:Y:S01]  /*2280*/  SHF.R.U32.HI R156, RZ, 0x1, R0 ;  /* 0x00000001ff9c7819 */ /* 0x000fe20000011600 */
[----:B0-----:R-:W0:Y:S01]  /*2290*/  LDCU UR4, c[0x0][0x3a8] ;  /* 0x00007500ff0477ac */ /* 0x001e220008000800 */
[----:B------:R-:W-:Y:S01]  /*22a0*/  LEA.HI R135, R136, R135, RZ, 0x1d ;  /* 0x0000008788877211 */ /* 0x000fe200078fe8ff */
[----:B------:R-:W-:Y:S01]  /*22b0*/  LDTM.16dp32bit_t0_t15.x64 R4, tmem[UR12] ;  /* 0x0000000c000479ee */ /* 0x000fe20008b00000 */
[----:B------:R-:W0:Y:S01]  /*22c0*/  LDTM.16dp32bit_t16_t31.x64 R4, tmem[UR12+0x40] ;  /* 0x0000400c000479ee */ /* 0x000e220008b20000 */
[----:B------:R-:W-:Y:S01]  /*22d0*/  LOP3.LUT R136, R137, 0x40, RZ, 0xc0, !PT ;  /* 0x0000004089887812 */ /* 0x000fe200078ec0ff */
[----:B------:R-:W1:Y:S01]  /*22e0*/  S2UR UR13, SR_CTAID.Y ;  /* 0x00000000000d79c3 */ /* 0x000e620000002600 */
[----:B------:R-:W-:Y:S01]  /*22f0*/  LOP3.LUT P6, RZ, R0, 0xff, RZ, 0xc0, !PT ;  /* 0x000000ff00ff7812 */ /* 0x000fe200078cc0ff */
[----:B------:R-:W-:Y:S01]  /*2300*/  VIADD R135, R135, UR6 ;  /* 0x0000000687877c36 */ /* 0x000fe20008000000 */
[----:B------:R-:W-:-:S02]  /*2310*/  LOP3.LUT R138, R136, 0x2, RZ, 0xfc, !PT ;  /* 0x00000002888a7812 */ /* 0x000fc400078efcff */
[C---:B------:R-:W-:Y:S02]  /*2320*/  LOP3.LUT R140, R136.reuse, 0x3, RZ, 0xfc, !PT ;  /* 0x00000003888c7812 */ /* 0x040fe400078efcff */
[C---:B------:R-:W-:Y:S02]  /*2330*/  ISETP.GE.AND P5, PT, R135.reuse, R138, PT ;  /* 0x0000008a8700720c */ /* 0x040fe40003fa6270 */
[C---:B------:R-:W-:Y:S02]  /*2340*/  ISETP.GE.AND P2, PT, R135.reuse, R136, PT ;  /* 0x000000888700720c */ /* 0x040fe40003f46270 */
[C---:B------:R-:W-:Y:S02]  /*2350*/  LOP3.LUT R138, R136.reuse, 0x4, RZ, 0xfc, !PT ;  /* 0x00000004888a7812 */ /* 0x040fe400078efcff */
[C---:B------:R-:W-:Y:S01]  /*2360*/  ISETP.GE.AND P4, PT, R135.reuse, R140, PT ;  /* 0x0000008c8700720c */ /* 0x040fe20003f86270 */
[----:B------:R-:W2:Y:S01]  /*2370*/  @!P6 SYNCS.CCTL.IV [UR7+0x8000] ;  /* 0x00800000ff00e9b1 */ /* 0x000ea20008000007 */
[----:B------:R-:W-:Y:S01]  /*2380*/  ISETP.GE.AND P3, PT, R135, R138, PT ;  /* 0x0000008a8700720c */ /* 0x000fe20003f66270 */
[----:B------:R-:W-:Y:S01]  /*2390*/  NOP ;  /* 0x0000000000007918 */ /* 0x000fe20000000000 */
[----:B------:R-:W-:-:S02]  /*23a0*/  LOP3.LUT R138, R136, 0x5, RZ, 0xfc, !PT ;  /* 0x00000005888a7812 */ /* 0x000fc400078efcff */
[----:B------:R-:W-:Y:S02]  /*23b0*/  LOP3.LUT R140, R136, 0x6, RZ, 0xfc, !PT ;  /* 0x00000006888c7812 */ /* 0x000fe400078efcff */
[----:B------:R-:W-:Y:S01]  /*23c0*/  PRMT R238, RZ, 0x7610, R238 ;  /* 0x00007610ffee7816 */ /* 0x000fe200000000ee */
[----:B0-----:R-:W-:Y:S01]  /*23d0*/  FMUL R4, R4, UR4 ;  /* 0x0000000404047c20 */ /* 0x001fe20008400000 */
[----:B------:R-:W-:Y:S01]  /*23e0*/  FMUL R6, R6, UR4 ;  /* 0x0000000406067c20 */ /* 0x000fe20008400000 */
[----:B------:R-:W-:Y:S01]  /*23f0*/  FMUL R7, R7, UR4 ;  /* 0x0000000407077c20 */ /* 0x000fe20008400000 */
[----:B------:R-:W-:Y:S01]  /*2400*/  FMUL R5, R5, UR4 ;  /* 0x0000000405057c20 */ /* 0x000fe20008400000 */
[----:B------:R-:W-:Y:S01]  /*2410*/  FMUL R9, R9, UR4 ;  /* 0x0000000409097c20 */ /* 0x000fe20008400000 */
[----:B------:R-:W-:Y:S01]  /*2420*/  FSEL R4, R4, -INF , P2 ;  /* 0xff80000004047808 */ /* 0x000fe20001000000 */
[----:B------:R-:W-:Y:S01]  /*2430*/  FMUL R137, R10, UR4 ;  /* 0x000000040a897c20 */ /* 0x000fe20008400000 */
[----:B------:R-:W-:Y:S01]  /*2440*/  ISETP.GT.AND P2, PT, R135, R136, PT ;  /* 0x000000888700720c */ /* 0x000fe20003f44270 */
[----:B------:R-:W-:Y:S01]  /*2450*/  FMUL R11, R11, UR4 ;  /* 0x000000040b0b7c20 */ /* 0x000fe20008400000 */
[----:B------:R-:W-:Y:S01]  /*2460*/  FSEL R202, R6, -INF , P5 ;  /* 0xff80000006ca7808 */ /* 0x000fe20002800000 */
[----:B------:R-:W-:Y:S01]  /*2470*/  FMUL R13, R13, UR4 ;  /* 0x000000040d0d7c20 */ /* 0x000fe20008400000 */
[----:B------:R-:W-:Y:S01]  /*2480*/  FSEL R6, R7, -INF , P4 ;  /* 0xff80000007067808 */ /* 0x000fe20002000000 */
[----:B------:R-:W-:Y:S01]  /*2490*/  FMUL R7, R8, UR4 ;  /* 0x0000000408077c20 */ /* 0x000fe20008400000 */
[----:B------:R-:W-:Y:S01]  /*24a0*/  FSEL R5, R5, -INF , P2 ;  /* 0xff80000005057808 */ /* 0x000fe20001000000 */
[----:B------:R-:W-:Y:S01]  /*24b0*/  FMUL R15, R15, UR4 ;  /* 0x000000040f0f7c20 */ /* 0x000fe20008400000 */
[----:B------:R-:W-:Y:S01]  /*24c0*/  ISETP.GE.AND P2, PT, R135, R138, PT ;  /* 0x0000008a8700720c */ /* 0x000fe20003f46270 */
[----:B------:R-:W-:Y:S01]  /*24d0*/  FMUL R17, R17, UR4 ;  /* 0x0000000411117c20 */ /* 0x000fe20008400000 */
[----:B------:R-:W-:Y:S01]  /*24e0*/  LOP3.LUT R138, R136, 0x7, RZ, 0xfc, !PT ;  /* 0x00000007888a7812 */ /* 0x000fe200078efcff */
[----:B------:R-:W-:Y:S01]  /*24f0*/  FMUL R18, R18, UR4 ;  /* 0x0000000412127c20 */ /* 0x000fe20008400000 */
[C---:B------:R-:W-:Y:S01]  /*2500*/  LOP3.LUT R8, R136.reuse, 0x8, RZ, 0xfc, !PT ;  /* 0x0000000888087812 */ /* 0x040fe200078efcff */
[----:B------:R-:W-:Y:S01]  /*2510*/  FMUL R19, R19, UR4 ;  /* 0x0000000413137c20 */ /* 0x000fe20008400000 */
[----:B------:R-:W-:Y:S01]  /*2520*/  ISETP.GE.AND P5, PT, R135, R140, PT ;  /* 0x0000008c8700720c */ /* 0x000fe20003fa6270 */
[----:B------:R-:W-:Y:S01]  /*2530*/  FMUL R21, R21, UR4 ;  /* 0x0000000415157c20 */ /* 0x000fe20008400000 */
[----:B------:R-:W-:Y:S01]  /*2540*/  FSEL R7, R7, -INF , P3 ;  /* 0xff80000007077808 */ /* 0x000fe20001800000 */
[----:B------:R-:W-:Y:S01]  /*2550*/  FMUL R23, R23, UR4 ;  /* 0x0000000417177c20 */ /* 0x000fe20008400000 */
[----:B------:R-:W-:Y:S01]  /*2560*/  LOP3.LUT R10, R136, 0xa, RZ, 0xfc, !PT ;  /* 0x0000000a880a7812 */ /* 0x000fe200078efcff */
[----:B------:R-:W-:Y:S01]  /*2570*/  FMUL R24, R24, UR4 ;  /* 0x0000000418187c20 */ /* 0x000fe20008400000 */
[----:B------:R-:W-:Y:S01]  /*2580*/  ISETP.GE.AND P4, PT, R135, R138, PT ;  /* 0x0000008a8700720c */ /* 0x000fe20003f86270 */
[----:B------:R-:W-:Y:S01]  /*2590*/  FMUL R25, R25, UR4 ;  /* 0x0000000419197c20 */ /* 0x000fe20008400000 */
[----:B------:R-:W-:Y:S01]  /*25a0*/  ISETP.GE.AND P3, PT, R135, R8, PT ;  /* 0x000000088700720c */ /* 0x000fe20003f66270 */
[----:B------:R-:W-:Y:S01]  /*25b0*/  FMUL R27, R27, UR4 ;  /* 0x000000041b1b7c20 */ /* 0x000fe20008400000 */
[----:B------:R-:W-:Y:S01]  /*25c0*/  LOP3.LUT R138, R136, 0x9, RZ, 0xfc, !PT ;  /* 0x00000009888a7812 */ /* 0x000fe200078efcff */
        /* <DEDUP_REMOVED lines=9> */
[----:B------:R-:W-:Y:S01]  /*2660*/  ISETP.GE.AND P2, PT, R135, R138, PT ;  /* 0x0000008a8700720c */ /* 0x000fe20003f46270 */
[----:B------:R-:W-:Y:S01]  /*2670*/  FMUL R31, R31, UR4 ;  /* 0x000000041f1f7c20 */ /* 0x000fe20008400000 */
[----:B------:R-:W-:Y:S01]  /*2680*/  FSEL R12, R11, -INF , P4 ;  /* 0xff8000000b0c7808 */ /* 0x000fe20002000000 */
[----:B------:R-:W-:Y:S01]  /*2690*/  FMUL R35, R35, UR4 ;  /* 0x0000000423237c20 */ /* 0x000fe20008400000 */
[----:B------:R-:W-:Y:S01]  /*26a0*/  ISETP.GE.AND P4, PT, R135, R10, PT ;  /* 0x0000000a8700720c */ /* 0x000fe20003f86270 */
[----:B------:R-:W-:Y:S01]  /*26b0*/  FMUL R38, R38, UR4 ;  /* 0x0000000426267c20 */ /* 0x000fe20008400000 */
[----:B------:R-:W-:Y:S01]  /*26c0*/  FSEL R10, R13, -INF , P2 ;  /* 0xff8000000d0a7808 */ /* 0x000fe20001000000 */
[----:B------:R-:W-:Y:S01]  /*26d0*/  FMUL R13, R14, UR4 ;  /* 0x000000040e0d7c20 */ /* 0x000fe20008400000 */
[----:B------:R-:W-:Y:S01]  /*26e0*/  LOP3.LUT R138, R136, 0xc, RZ, 0xfc, !PT ;  /* 0x0000000c888a7812 */ /* 0x000fe200078efcff */
[----:B------:R-:W-:Y:S01]  /*26f0*/  FMUL R40, R40, UR4 ;  /* 0x0000000428287c20 */ /* 0x000fe20008400000 */
[----:B------:R-:W-:Y:S01]  /*2700*/  FSEL R11, R137, -INF , P3 ;  /* 0xff800000890b7808 */ /* 0x000fe20001800000 */
[----:B------:R-:W-:Y:S01]  /*2710*/  FMUL R137, R16, UR4 ;  /* 0x0000000410897c20 */ /* 0x000fe20008400000 */
[C---:B------:R-:W-:Y:S01]  /*2720*/  LOP3.LUT R14, R136.reuse, 0xe, RZ, 0xfc, !PT ;  /* 0x0000000e880e7812 */ /* 0x040fe200078efcff */
[----:B------:R-:W-:Y:S01]  /*2730*/  FMUL R39, R39, UR4 ;  /* 0x0000000427277c20 */ /* 0x000fe20008400000 */
[----:B------:R-:W-:Y:S01]  /*2740*/  ISETP.GE.AND P3, PT, R135, R138, PT ;  /* 0x0000008a8700720c */ /* 0x000fe20003f66270 */
[----:B------:R-:W-:Y:S01]  /*2750*/  FMUL R41, R41, UR4 ;  /* 0x0000000429297c20 */ /* 0x000fe20008400000 */
[----:B------:R-:W-:Y:S01]  /*2760*/  LOP3.LUT R140, R136, 0xd, RZ, 0xfc, !PT ;  /* 0x0000000d888c7812 */ /* 0x000fe200078efcff */
[----:B------:R-:W-:Y:S01]  /*2770*/  FMUL R43, R43, UR4 ;  /* 0x000000042b2b7c20 */ /* 0x000fe20008400000 */
[----:B------:R-:W-:Y:S01]  /*2780*/  FSEL R13, R13, -INF , P5 ;  /* 0xff8000000d0d7808 */ /* 0x000fe20002800000 */
[----:B------:R-:W-:Y:S01]  /*2790*/  FMUL R42, R42, UR4 ;  /* 0x000000042a2a7c20 */ /* 0x000fe20008400000 */
[----:B------:R-:W-:Y:S01]  /*27a0*/  LOP3.LUT R16, R136, 0x10, RZ, 0xfc, !PT ;  /* 0x0000001088107812 */ /* 0x000fe200078efcff */
        /* <DEDUP_REMOVED lines=9> */
[----:B------:R-:W-:Y:S01]  /*2840*/  ISETP.GE.AND P2, PT, R135, R140, PT ;  /* 0x0000008c8700720c */ /* 0x000fe20003f46270 */
[----:B------:R-:W-:Y:S01]  /*2850*/  FMUL R61, R61, UR4 ;  /* 0x000000043d3d7c20 */ /* 0x000fe20008400000 */
[----:B------:R-:W-:Y:S01]  /*2860*/  ISETP.GE.AND P3, PT, R135, R16, PT ;  /* 0x000000108700720c */ /* 0x000fe20003f66270 */
[----:B------:R-:W-:Y:S01]  /*2870*/  FMUL R62, R62, UR4 ;  /* 0x000000043e3e7c20 */ /* 0x000fe20008400000 */
[----:B------:R-:W-:-:S02]  /*2880*/  LOP3.LUT R16, R136, 0x11, RZ, 0xfc, !PT ;  /* 0x0000001188107812 */ /* 0x000fc400078efcff */
[----:B------:R-:W-:Y:S02]  /*2890*/  ISETP.GE.AND P4, PT, R135, R138, PT ;  /* 0x0000008a8700720c */ /* 0x000fe40003f86270 */
[----:B------:R-:W-:Y:S02]  /*28a0*/  FSEL R17, R17, -INF , P2 ;  /* 0xff80000011117808 */ /* 0x000fe40001000000 */
[----:B------:R-:W-:Y:S02]  /*28b0*/  ISETP.GE.AND P2, PT, R135, R16, PT ;  /* 0x000000108700720c */ /* 0x000fe40003f46270 */
[----:B------:R-:W-:Y:S02]  /*28c0*/  FSEL R16, R18, -INF , P5 ;  /* 0xff80000012107808 */ /* 0x000fe40002800000 */
[----:B------:R-:W-:Y:S02]  /*28d0*/  LOP3.LUT R138, R136, 0x12, RZ, 0xfc, !PT ;  /* 0x00000012888a7812 */ /* 0x000fe400078efcff */
[----:B------:R-:W-:Y:S01]  /*28e0*/  FSEL R18, R19, -INF , P4 ;  /* 0xff80000013127808 */ /* 0x000fe20002000000 */
[----:B------:R-:W-:Y:S01]  /*28f0*/  FMUL R19, R20, UR4 ;  /* 0x0000000414137c20 */ /* 0x000fe20008400000 */
[----:B------:R-:W-:-:S02]  /*2900*/  LOP3.LUT R20, R136, 0x14, RZ, 0xfc, !PT ;  /* 0x0000001488147812 */ /* 0x000fc400078efcff */
[----:B------:R-:W-:Y:S02]  /*2910*/  ISETP.GE.AND P5, PT, R135, R138, PT ;  /* 0x0000008a8700720c */ /* 0x000fe40003fa6270 */
[C---:B------:R-:W-:Y:S02]  /*2920*/  LOP3.LUT R140, R136.reuse, 0x13, RZ, 0xfc, !PT ;  /* 0x00000013888c7812 */ /* 0x040fe400078efcff */
[C---:B------:R-:W-:Y:S02]  /*2930*/  LOP3.LUT R22, R136.reuse, 0x16, RZ, 0xfc, !PT ;  /* 0x0000001688167812 */ /* 0x040fe400078efcff */
[----:B------:R-:W-:Y:S02]  /*2940*/  FSEL R19, R19, -INF , P3 ;  /* 0xff80000013137808 */ /* 0x000fe40001800000 */
[----:B------:R-:W-:Y:S02]  /*2950*/  ISETP.GE.AND P3, PT, R135, R20, PT ;  /* 0x000000148700720c */ /* 0x000fe40003f66270 */
[----:B------:R-:W-:-:S02]  /*2960*/  LOP3.LUT R138, R136, 0x15, RZ, 0xfc, !PT ;  /* 0x00000015888a7812 */ /* 0x000fc400078efcff */
[----:B------:R-:W-:Y:S01]  /*2970*/  FSEL R20, R137, -INF , P5 ;  /* 0xff80000089147808 */ /* 0x000fe20002800000 */
[----:B------:R-:W-:Y:S01]  /*2980*/  FMUL R137, R28, UR4 ;  /* 0x000000041c897c20 */ /* 0x000fe20008400000 */
[C---:B------:R-:W-:Y:S02]  /*2990*/  ISETP.GE.AND P4, PT, R135.reuse, R140, PT ;  /* 0x0000008c8700720c */ /* 0x040fe40003f86270 */
[----:B------:R-:W-:Y:S02]  /*29a0*/  ISETP.GE.AND P5, PT, R135, R22, PT ;  /* 0x000000168700720c */ /* 0x000fe40003fa6270 */
[----:B------:R-:W-:Y:S02]  /*29b0*/  LOP3.LUT R22, R136, 0x17, RZ, 0xfc, !PT ;  /* 0x0000001788167812 */ /* 0x000fe400078efcff */
[----:B------:R-:W-:Y:S02]  /*29c0*/  FSEL R21, R21, -INF , P2 ;  /* 0xff80000015157808 */ /* 0x000fe40001000000 */
[----:B------:R-:W-:-:S02]  /*29d0*/  ISETP.GE.AND P2, PT, R135, R138, PT ;  /* 0x0000008a8700720c */ /* 0x000fc40003f46270 */
        /* <DEDUP_REMOVED lines=11> */
[----:B------:R-:W-:Y:S02]  /*2a90*/  LOP3.LUT R138, R136, 0x1b, RZ, 0xfc, !PT ;  /* 0x0000001b888a7812 */ /* 0x000fe400078efcff */
[----:B------:R-:W-:-:S02]  /*2aa0*/  ISETP.GE.AND P5, PT, R135, R26, PT ;  /* 0x0000001a8700720c */ /* 0x000fc40003fa6270 */
[----:B------:R-:W-:Y:S01]  /*2ab0*/  FSEL R26, R137, -INF , P3 ;  /* 0xff800000891a7808 */ /* 0x000fe20001800000 */
[----:B------:R-:W-:Y:S01]  /*2ac0*/  FMUL R137, R34, UR4 ;  /* 0x0000000422897c20 */ /* 0x000fe20008400000 */
[C---:B------:R-:W-:Y:S02]  /*2ad0*/  ISETP.GE.AND P2, PT, R135.reuse, R140, PT ;  /* 0x0000008c8700720c */ /* 0x040fe40003f46270 */
[----:B------:R-:W-:Y:S02]  /*2ae0*/  ISETP.GE.AND P3, PT, R135, R28, PT ;  /* 0x0000001c8700720c */ /* 0x000fe40003f66270 */
[----:B------:R-:W-:Y:S02]  /*2af0*/  FSEL R27, R27, -INF , P4 ;  /* 0xff8000001b1b7808 */ /* 0x000fe40002000000 */
[----:B------:R-:W-:Y:S02]  /*2b00*/  LOP3.LUT R28, R136, 0x1d, RZ, 0xfc, !PT ;  /* 0x0000001d881c7812 */ /* 0x000fe400078efcff */
[----:B------:R-:W-:-:S02]  /*2b10*/  ISETP.GE.AND P4, PT, R135, R138, PT ;  /* 0x0000008a8700720c */ /* 0x000fc40003f86270 */
[----:B------:R-:W-:Y:S02]  /*2b20*/  LOP3.LUT R138, R136, 0x1e, RZ, 0xfc, !PT ;  /* 0x0000001e888a7812 */ /* 0x000fe400078efcff */
[----:B------:R-:W-:Y:S02]  /*2b30*/  FSEL R29, R29, -INF , P2 ;  /* 0xff8000001d1d7808 */ /* 0x000fe40001000000 */
[C---:B------:R-:W-:Y:S02]  /*2b40*/  ISETP.GE.AND P2, PT, R135.reuse, R28, PT ;  /* 0x0000001c8700720c */ /* 0x040fe40003f46270 */
[----:B------:R-:W-:Y:S02]  /*2b50*/  FSEL R28, R30, -INF , P5 ;  /* 0xff8000001e1c7808 */ /* 0x000fe40002800000 */
[----:B------:R-:W-:Y:S02]  /*2b60*/  ISETP.GE.AND P5, PT, R135, R138, PT ;  /* 0x0000008a8700720c */ /* 0x000fe40003fa6270 */
[----:B------:R-:W-:-:S02]  /*2b70*/  LOP3.LUT R138, R136, 0x21, RZ, 0xfc, !PT ;  /* 0x00000021888a7812 */ /* 0x000fc400078efcff */
[----:B------:R-:W-:Y:S02]  /*2b80*/  FSEL R33, R33, -INF , P2 ;  /* 0xff80000021217808 */ /* 0x000fe40001000000 */
[----:B------:R-:W-:Y:S02]  /*2b90*/  ISETP.GE.AND P2, PT, R135, R138, PT ;  /* 0x0000008a8700720c */ /* 0x000fe40003f46270 */
[----:B------:R-:W-:Y:S01]  /*2ba0*/  FSEL R30, R31, -INF , P4 ;  /* 0xff8000001f1e7808 */ /* 0x000fe20002000000 */
[----:B------:R-:W-:Y:S01]  /*2bb0*/  FMUL R31, R32, UR4 ;  /* 0x00000004201f7c20 */ /* 0x000fe20008400000 */
[----:B------:R-:W-:Y:S02]  /*2bc0*/  FSEL R204, R37, -INF , P2 ;  /* 0xff80000025cc7808 */ /* 0x000fe40001000000 */
[----:B------:R-:W-:Y:S02]  /*2bd0*/  FMNMX3 R37, R4, R5, R202, !PT ;  /* 0x0000000504257276 */ /* 0x000fe400078000ca */
[----:B------:R-:W-:-:S02]  /*2be0*/  LOP3.LUT R32, R136, 0x20, RZ, 0xfc, !PT ;  /* 0x0000002088207812 */ /* 0x000fc400078efcff */
[----:B------:R-:W-:Y:S02]  /*2bf0*/  FMNMX3 R37, R37, R6, R7, !PT ;  /* 0x0000000625257276 */ /* 0x000fe40007800007 */
[----:B------:R-:W-:Y:S02]  /*2c00*/  FSEL R31, R31, -INF , P3 ;  /* 0xff8000001f1f7808 */ /* 0x000fe40001800000 */
[----:B------:R-:W-:Y:S02]  /*2c10*/  FMNMX3 R37, R37, R8, R9, !PT ;  /* 0x0000000825257276 */ /* 0x000fe40007800009 */
[----:B------:R-:W-:Y:S02]  /*2c20*/  ISETP.GE.AND P3, PT, R135, R32, PT ;  /* 0x000000208700720c */ /* 0x000fe40003f66270 */
[----:B------:R-:W-:Y:S02]  /*2c30*/  FMNMX3 R37, R37, R12, R11, !PT ;  /* 0x0000000c25257276 */ /* 0x000fe4000780000b */
[----:B------:R-:W-:-:S02]  /*2c40*/  LOP3.LUT R140, R136, 0x1f, RZ, 0xfc, !PT ;  /* 0x0000001f888c7812 */ /* 0x000fc400078efcff */
[----:B------:R-:W-:Y:S02]  /*2c50*/  FMNMX3 R37, R37, R10, R13, !PT ;  /* 0x0000000a25257276 */ /* 0x000fe4000780000d */
[----:B------:R-:W-:Y:S02]  /*2c60*/  LOP3.LUT R34, R136, 0x22, RZ, 0xfc, !PT ;  /* 0x0000002288227812 */ /* 0x000fe400078efcff */
[----:B------:R-:W-:Y:S02]  /*2c70*/  FMNMX3 R37, R37, R14, R15, !PT ;  /* 0x0000000e25257276 */ /* 0x000fe4000780000f */
[----:B------:R-:W-:Y:S01]  /*2c80*/  FSEL R32, R137, -INF , P5 ;  /* 0xff80000089207808 */ /* 0x000fe20002800000 */
[----:B------:R-:W-:Y:S01]  /*2c90*/  FMUL R137, R36, UR4 ;  /* 0x0000000424897c20 */ /* 0x000fe20008400000 */
[----:B------:R-:W-:Y:S02]  /*2ca0*/  FMNMX3 R37, R37, R17, R16, !PT ;  /* 0x0000001125257276 */ /* 0x000fe40007800010 */
[----:B------:R-:W-:-:S02]  /*2cb0*/  LOP3.LUT R36, R136, 0x25, RZ, 0xfc, !PT ;  /* 0x0000002588247812 */ /* 0x000fc400078efcff */
[----:B------:R-:W-:Y:S02]  /*2cc0*/  FMNMX3 R37, R37, R18, R19, !PT ;  /* 0x0000001225257276 */ /* 0x000fe40007800013 */
[----:B------:R-:W-:Y:S02]  /*2cd0*/  ISETP.GE.AND P4, PT, R135, R140, PT ;  /* 0x0000008c8700720c */ /* 0x000fe40003f86270 */
[----:B------:R-:W-:Y:S02]  /*2ce0*/  FMNMX3 R37, R37, R21, R20, !PT ;  /* 0x0000001525257276 */ /* 0x000fe40007800014 */
[C---:B------:R-:W-:Y:S02]  /*2cf0*/  ISETP.GE.AND P5, PT, R135.reuse, R34, PT ;  /* 0x000000228700720c */ /* 0x040fe40003fa6270 */
[----:B------:R-:W-:Y:S02]  /*2d00*/  LOP3.LUT R34, R136, 0x23, RZ, 0xfc, !PT ;  /* 0x0000002388227812 */ /* 0x000fe400078efcff */
[----:B------:R-:W-:-:S02]  /*2d10*/  ISETP.GE.AND P2, PT, R135, R36, PT ;  /* 0x000000248700720c */ /* 0x000fc40003f46270 */
[C---:B------:R-:W-:Y:S02]  /*2d20*/  LOP3.LUT R138, R136.reuse, 0x24, RZ, 0xfc, !PT ;  /* 0x00000024888a7812 */ /* 0x040fe400078efcff */
[----:B------:R-:W-:Y:S02]  /*2d30*/  LOP3.LUT R36, R136, 0x26, RZ, 0xfc, !PT ;  /* 0x0000002688247812 */ /* 0x000fe400078efcff */
[----:B------:R-:W-:Y:S02]  /*2d40*/  FMNMX3 R37, R37, R23, R22, !PT ;  /* 0x0000001725257276 */ /* 0x000fe40007800016 */
[----:B------:R-:W-:Y:S02]  /*2d50*/  FSEL R35, R35, -INF , P4 ;  /* 0xff80000023237808 */ /* 0x000fe40002000000 */
[----:B------:R-:W-:Y:S02]  /*2d60*/  ISETP.GE.AND P4, PT, R135, R34, PT ;  /* 0x000000228700720c */ /* 0x000fe40003f86270 */
[----:B------:R-:W-:-:S02]  /*2d70*/  FSEL R34, R137, -INF , P3 ;  /* 0xff80000089227808 */ /* 0x000fc40001800000 */
[----:B------:R-:W-:Y:S02]  /*2d80*/  FSEL R38, R38, -INF , P5 ;  /* 0xff80000026267808 */ /* 0x000fe40002800000 */
[C---:B------:R-:W-:Y:S02]  /*2d90*/  ISETP.GE.AND P3, PT, R135.reuse, R138, PT ;  /* 0x0000008a8700720c */ /* 0x040fe40003f66270 */
[----:B------:R-:W-:Y:S02]  /*2da0*/  ISETP.GE.AND P5, PT, R135, R36, PT ;  /* 0x000000248700720c */ /* 0x000fe40003fa6270 */
[----:B------:R-:W-:Y:S02]  /*2db0*/  FMNMX3 R37, R37, R24, R25, !PT ;  /* 0x0000001825257276 */ /* 0x000fe40007800019 */
[C---:B------:R-:W-:Y:S02]  /*2dc0*/  LOP3.LUT R36, R136.reuse, 0x28, RZ, 0xfc, !PT ;  /* 0x0000002888247812 */ /* 0x040fe400078efcff */
[----:B------:R-:W-:-:S02]  /*2dd0*/  LOP3.LUT R138, R136, 0x27, RZ, 0xfc, !PT ;  /* 0x00000027888a7812 */ /* 0x000fc400078efcff */
[----:B------:R-:W-:Y:S02]  /*2de0*/  FSEL R40, R40, -INF , P3 ;  /* 0xff80000028287808 */ /* 0x000fe40001800000 */
[----:B------:R-:W-:Y:S02]  /*2df0*/  FMNMX3 R37, R37, R27, R26, !PT ;  /* 0x0000001b25257276 */ /* 0x000fe4000780001a */
[----:B------:R-:W-:Y:S02]  /*2e00*/  ISETP.GE.AND P3, PT, R135, R36, PT ;  /* 0x000000248700720c */ /* 0x000fe40003f66270 */
[----:B------:R-:W-:Y:S02]  /*2e10*/  LOP3.LUT R36, R136, 0x29, RZ, 0xfc, !PT ;  /* 0x0000002988247812 */ /* 0x000fe400078efcff */
[----:B------:R-:W-:Y:S02]  /*2e20*/  FSEL R39, R39, -INF , P4 ;  /* 0xff80000027277808 */ /* 0x000fe40002000000 */
[----:B------:R-:W-:-:S02]  /*2e30*/  ISETP.GE.AND P4, PT, R135, R138, PT ;  /* 0x0000008a8700720c */ /* 0x000fc40003f86270 */
[----:B------:R-:W-:Y:S02]  /*2e40*/  FMNMX3 R37, R37, R29, R28, !PT ;  /* 0x0000001d25257276 */ /* 0x000fe4000780001c */
[----:B------:R-:W-:Y:S02]  /*2e50*/  FSEL R41, R41, -INF , P2 ;  /* 0xff80000029297808 */ /* 0x000fe40001000000 */
[----:B------:R-:W-:Y:S02]  /*2e60*/  ISETP.GE.AND P2, PT, R135, R36, PT ;  /* 0x000000248700720c */ /* 0x000fe40003f46270 */
[C---:B------:R-:W-:Y:S02]  /*2e70*/  LOP3.LUT R138, R136.reuse, 0x2a, RZ, 0xfc, !PT ;  /* 0x0000002a888a7812 */ /* 0x040fe400078efcff */
[----:B------:R-:W-:Y:S02]  /*2e80*/  LOP3.LUT R36, R136, 0x2b, RZ, 0xfc, !PT ;  /* 0x0000002b88247812 */ /* 0x000fe400078efcff */
[----:B------:R-:W-:Y:S01]  /*2e90*/  FSEL R206, R43, -INF , P4 ;  /* 0xff8000002bce7808 */ /* 0x000fe20002000000 */
[----:B------:R-:W-:Y:S01]  /*2ea0*/  FMUL R43, R44, UR4 ;  /* 0x000000042c2b7c20 */ /* 0x000fe20008400000 */
[----:B------:R-:W-:Y:S01]  /*2eb0*/  FMNMX3 R37, R37, R30, R31, !PT ;  /* 0x0000001e25257276 */ /* 0x000fe2000780001f */
[----:B------:R-:W-:Y:S01]  /*2ec0*/  FMUL R44, R45, UR4 ;  /* 0x000000042d2c7c20 */ /* 0x000fe20008400000 */
[----:B------:R-:W-:Y:S01]  /*2ed0*/  FSEL R42, R42, -INF , P5 ;  /* 0xff8000002a2a7808 */ /* 0x000fe20002800000 */
[----:B------:R-:W-:Y:S01]  /*2ee0*/  FMUL R45, R46, UR4 ;  /* 0x000000042e2d7c20 */ /* 0x000fe20008400000 */
[----:B------:R-:W-:Y:S01]  /*2ef0*/  ISETP.GE.AND P5, PT, R135, R138, PT ;  /* 0x0000008a8700720c */ /* 0x000fe20003fa6270 */
[----:B------:R-:W-:Y:S01]  /*2f00*/  FMUL R46, R47, UR4 ;  /* 0x000000042f2e7c20 */ /* 0x000fe20008400000 */
[----:B------:R-:W-:Y:S01]  /*2f10*/  ISETP.GE.AND P4, PT, R135, R36, PT ;  /* 0x000000248700720c */ /* 0x000fe20003f86270 */
[----:B------:R-:W-:Y:S01]  /*2f20*/  FMUL R47, R48, UR4 ;  /* 0x00000004302f7c20 */ /* 0x000fe20008400000 */
[C---:B------:R-:W-:Y:S01]  /*2f30*/  LOP3.LUT R36, R136.reuse, 0x2c, RZ, 0xfc, !PT ;  /* 0x0000002c88247812 */ /* 0x040fe200078efcff */
[----:B------:R-:W-:Y:S01]  /*2f40*/  FMUL R48, R49, UR4 ;  /* 0x0000000431307c20 */ /* 0x000fe20008400000 */
[----:B------:R-:W-:Y:S01]  /*2f50*/  LOP3.LUT R138, R136, 0x2d, RZ, 0xfc, !PT ;  /* 0x0000002d888a7812 */ /* 0x000fe200078efcff */
[----:B------:R-:W-:Y:S01]  /*2f60*/  FMUL R49, R50, UR4 ;  /* 0x0000000432317c20 */ /* 0x000fe20008400000 */
[----:B------:R-:W-:Y:S01]  /*2f70*/  FMNMX3 R37, R37, R33, R32, !PT ;  /* 0x0000002125257276 */ /* 0x000fe20007800020 */
[----:B------:R-:W-:Y:S01]  /*2f80*/  FMUL R50, R51, UR4 ;  /* 0x0000000433327c20 */ /* 0x000fe20008400000 */
[----:B------:R-:W-:Y:S01]  /*2f90*/  FSEL R43, R43, -INF , P3 ;  /* 0xff8000002b2b7808 */ /* 0x000fe20001800000 */
[----:B------:R-:W-:Y:S01]  /*2fa0*/  FMUL R51, R52, UR4 ;  /* 0x0000000434337c20 */ /* 0x000fe20008400000 */
[----:B------:R-:W-:-:S02]  /*2fb0*/  FSEL R44, R44, -INF , P2 ;  /* 0xff8000002c2c7808 */ /* 0x000fc40001000000 */
[C---:B------:R-:W-:Y:S02]  /*2fc0*/  ISETP.GE.AND P3, PT, R135.reuse, R36, PT ;  /* 0x000000248700720c */ /* 0x040fe40003f66270 */
[----:B------:R-:W-:Y:S02]  /*2fd0*/  ISETP.GE.AND P2, PT, R135, R138, PT ;  /* 0x0000008a8700720c */ /* 0x000fe40003f46270 */
[----:B------:R-:W-:Y:S02]  /*2fe0*/  FMNMX3 R37, R37, R35, R34, !PT ;  /* 0x0000002325257276 */ /* 0x000fe40007800022 */
[C---:B------:R-:W-:Y:S02]  /*2ff0*/  LOP3.LUT R36, R136.reuse, 0x2e, RZ, 0xfc, !PT ;  /* 0x0000002e88247812 */ /* 0x040fe400078efcff */
[----:B------:R-:W-:Y:S02]  /*3000*/  LOP3.LUT R138, R136, 0x2f, RZ, 0xfc, !PT ;  /* 0x0000002f888a7812 */ /* 0x000fe400078efcff */
[----:B------:R-:W-:-:S02]  /*3010*/  FSEL R45, R45, -INF , P5 ;  /* 0xff8000002d2d7808 */ /* 0x000fc40002800000 */
[----:B------:R-:W-:Y:S02]  /*3020*/  FSEL R46, R46, -INF , P4 ;  /* 0xff8000002e2e7808 */ /* 0x000fe40002000000 */
[----:B------:R-:W-:Y:S02]  /*3030*/  FMNMX3 R37, R37, R204, R38, !PT ;  /* 0x000000cc25257276 */ /* 0x000fe40007800026 */
[C---:B------:R-:W-:Y:S02]  /*3040*/  ISETP.GE.AND P5, PT, R135.reuse, R36, PT ;  /* 0x000000248700720c */ /* 0x040fe40003fa6270 */
[----:B------:R-:W-:Y:S02]  /*3050*/  ISETP.GE.AND P4, PT, R135, R138, PT ;  /* 0x0000008a8700720c */ /* 0x000fe40003f86270 */
[C---:B------:R-:W-:Y:S02]  /*3060*/  LOP3.LUT R36, R136.reuse, 0x30, RZ, 0xfc, !PT ;  /* 0x0000003088247812 */ /* 0x040fe400078efcff */
[----:B------:R-:W-:-:S02]  /*3070*/  LOP3.LUT R138, R136, 0x31, RZ, 0xfc, !PT ;  /* 0x00000031888a7812 */ /* 0x000fc400078efcff */
[----:B------:R-:W-:Y:S02]  /*3080*/  FMNMX3 R37, R37, R39, R40, !PT ;  /* 0x0000002725257276 */ /* 0x000fe40007800028 */
[----:B------:R-:W-:Y:S02]  /*3090*/  FSEL R47, R47, -INF , P3 ;  /* 0xff8000002f2f7808 */ /* 0x000fe40001800000 */
[----:B------:R-:W-:Y:S02]  /*30a0*/  FSEL R48, R48, -INF , P2 ;  /* 0xff80000030307808 */ /* 0x000fe40001000000 */
[C---:B------:R-:W-:Y:S02]  /*30b0*/  ISETP.GE.AND P3, PT, R135.reuse, R36, PT ;  /* 0x000000248700720c */ /* 0x040fe40003f66270 */
[----:B------:R-:W-:Y:S02]  /*30c0*/  ISETP.GE.AND P2, PT, R135, R138, PT ;  /* 0x0000008a8700720c */ /* 0x000fe40003f46270 */
[----:B------:R-:W-:-:S02]  /*30d0*/  LOP3.LUT R36, R136, 0x32, RZ, 0xfc, !PT ;  /* 0x0000003288247812 */ /* 0x000fc400078efcff */
[----:B------:R-:W-:Y:S02]  /*30e0*/  FMNMX3 R37, R37, R41, R42, !PT ;  /* 0x0000002925257276 */ /* 0x000fe4000780002a */
[----:B------:R-:W-:Y:S02]  /*30f0*/  FSEL R49, R49, -INF , P5 ;  /* 0xff80000031317808 */ /* 0x000fe40002800000 */
[----:B------:R-:W-:Y:S01]  /*3100*/  FSEL R208, R53, -INF , P2 ;  /* 0xff80000035d07808 */ /* 0x000fe20001000000 */
[----:B------:R-:W-:Y:S01]  /*3110*/  FMUL R53, R54, UR4 ;  /* 0x0000000436357c20 */ /* 0x000fe20008400000 */
[C---:B------:R-:W-:Y:S02]  /*3120*/  LOP3.LUT R138, R136.reuse, 0x33, RZ, 0xfc, !PT ;  /* 0x00000033888a7812 */ /* 0x040fe400078efcff */
[----:B------:R-:W-:Y:S02]  /*3130*/  ISETP.GE.AND P5, PT, R135, R36, PT ;  /* 0x000000248700720c */ /* 0x000fe40003fa6270 */
[----:B------:R-:W-:-:S02]  /*3140*/  LOP3.LUT R36, R136, 0x34, RZ, 0xfc, !PT ;  /* 0x0000003488247812 */ /* 0x000fc400078efcff */
[----:B------:R-:W-:Y:S01]  /*3150*/  FMNMX3 R54, R37, R206, R43, !PT ;  /* 0x000000ce25367276 */ /* 0x000fe2000780002b */
[----:B------:R-:W-:Y:S01]  /*3160*/  FMUL R37, R59, UR4 ;  /* 0x000000043b257c20 */ /* 0x000fe20008400000 */
[----:B------:R-:W-:Y:S02]  /*3170*/  FSEL R50, R50, -INF , P4 ;  /* 0xff80000032327808 */ /* 0x000fe40002000000 */
[----:B------:R-:W-:Y:S02]  /*3180*/  ISETP.GE.AND P4, PT, R135, R138, PT ;  /* 0x0000008a8700720c */ /* 0x000fe40003f86270 */
[----:B------:R-:W-:Y:S02]  /*3190*/  FSEL R51, R51, -INF , P3 ;  /* 0xff80000033337808 */ /* 0x000fe40001800000 */
[----:B------:R-:W-:Y:S02]  /*31a0*/  ISETP.GE.AND P3, PT, R135, R36, PT ;  /* 0x000000248700720c */ /* 0x000fe40003f66270 */
[----:B------:R-:W-:-:S02]  /*31b0*/  FMNMX3 R54, R54, R44, R45, !PT ;  /* 0x0000002c36367276 */ /* 0x000fc4000780002d */
[----:B------:R-:W-:Y:S02]  /*31c0*/  LOP3.LUT R36, R136, 0x36, RZ, 0xfc, !PT ;  /* 0x0000003688247812 */ /* 0x000fe400078efcff */
[----:B------:R-:W-:Y:S01]  /*31d0*/  FSEL R210, R55, -INF , P4 ;  /* 0xff80000037d27808 */ /* 0x000fe20002000000 */
[----:B------:R-:W-:Y:S01]  /*31e0*/  FMUL R55, R56, UR4 ;  /* 0x0000000438377c20 */ /* 0x000fe20008400000 */
[----:B------:R-:W-:Y:S01]  /*31f0*/  FSEL R53, R53, -INF , P5 ;  /* 0xff80000035357808 */ /* 0x000fe20002800000 */
[----:B------:R-:W-:Y:S01]  /*3200*/  FMUL R56, R57, UR4 ;  /* 0x0000000439387c20 */ /* 0x000fe20008400000 */
[----:B------:R-:W-:Y:S01]  /*3210*/  FMNMX3 R54, R54, R46, R47, !PT ;  /* 0x0000002e36367276 */ /* 0x000fe2000780002f */
[----:B------:R-:W-:Y:S01]  /*3220*/  FMUL R57, R65, UR4 ;  /* 0x0000000441397c20 */ /* 0x000fe20008400000 */
[----:B------:R-:W-:Y:S02]  /*3230*/  ISETP.GE.AND P5, PT, R135, R36, PT ;  /* 0x000000248700720c */ /* 0x000fe40003fa6270 */
[----:B------:R-:W-:-:S02]  /*3240*/  LOP3.LUT R36, R136, 0x38, RZ, 0xfc, !PT ;  /* 0x0000003888247812 */ /* 0x000fc400078efcff */
[----:B------:R-:W-:Y:S02]  /*3250*/  LOP3.LUT R52, R136, 0x35, RZ, 0xfc, !PT ;  /* 0x0000003588347812 */ /* 0x000fe400078efcff */
[----:B------:R-:W-:Y:S02]  /*3260*/  FMNMX3 R54, R54, R48, R49, !PT ;  /* 0x0000003036367276 */ /* 0x000fe40007800031 */
[----:B------:R-:W-:Y:S02]  /*3270*/  FSEL R55, R55, -INF , P3 ;  /* 0xff80000037377808 */ /* 0x000fe40001800000 */
[C---:B------:R-:W-:Y:S02]  /*3280*/  ISETP.GE.AND P3, PT, R135.reuse, R36, PT ;  /* 0x000000248700720c */ /* 0x040fe40003f66270 */
[----:B------:R-:W-:Y:S02]  /*3290*/  ISETP.GE.AND P2, PT, R135, R52, PT ;  /* 0x000000348700720c */ /* 0x000fe40003f46270 */
[----:B------:R-:W-:-:S02]  /*32a0*/  FMNMX3 R54, R54, R50, R51, !PT ;  /* 0x0000003236367276 */ /* 0x000fc40007800033 */
[----:B------:R-:W-:Y:S02]  /*32b0*/  LOP3.LUT R52, R136, 0x37, RZ, 0xfc, !PT ;  /* 0x0000003788347812 */ /* 0x000fe400078efcff */
[----:B------:R-:W-:Y:S01]  /*32c0*/  FSEL R201, R60, -INF , P3 ;  /* 0xff8000003cc97808 */ /* 0x000fe20001800000 */
[----:B------:R-:W-:Y:S01]  /*32d0*/  FMUL R60, R63, UR4 ;  /* 0x000000043f3c7c20 */ /* 0x000fe20008400000 */
[----:B------:R-:W-:Y:S01]  /*32e0*/  FMNMX3 R54, R54, R208, R53, !PT ;  /* 0x000000d036367276 */ /* 0x000fe20007800035 */
[----:B------:R-:W0:Y:S01]  /*32f0*/  LDC R63, c[0x0][0x3d8] ;  /* 0x0000f600ff3f7b82 */ /* 0x000e220000000800 */
[----:B------:R-:W-:Y:S02]  /*3300*/  ISETP.GE.AND P4, PT, R135, R52, PT ;  /* 0x000000348700720c */ /* 0x000fe40003f86270 */
[C---:B------:R-:W-:Y:S02]  /*3310*/  LOP3.LUT R52, R136.reuse, 0x39, RZ, 0xfc, !PT ;  /* 0x0000003988347812 */ /* 0x040fe400078efcff */
[----:B------:R-:W-:-:S02]  /*3320*/  LOP3.LUT R36, R136, 0x3a, RZ, 0xfc, !PT ;  /* 0x0000003a88247812 */ /* 0x000fc400078efcff */
[----:B------:R-:W-:Y:S02]  /*3330*/  FSEL R56, R56, -INF , P2 ;  /* 0xff80000038387808 */ /* 0x000fe40001000000 */
[----:B------:R-:W-:Y:S02]  /*3340*/  FSEL R59, R58, -INF , P5 ;  /* 0xff8000003a3b7808 */ /* 0x000fe40002800000 */
[----:B------:R-:W-:Y:S02]  /*3350*/  FMNMX3 R54, R54, R210, R55, !PT ;  /* 0x000000d236367276 */ /* 0x000fe40007800037 */
[C---:B------:R-:W-:Y:S02]  /*3360*/  ISETP.GE.AND P2, PT, R135.reuse, R52, PT ;  /* 0x000000348700720c */ /* 0x040fe40003f46270 */
[----:B------:R-:W-:Y:S02]  /*3370*/  ISETP.GE.AND P5, PT, R135, R36, PT ;  /* 0x000000248700720c */ /* 0x000fe40003fa6270 */
[----:B------:R-:W-:-:S02]  /*3380*/  LOP3.LUT R52, R136, 0x3b, RZ, 0xfc, !PT ;  /* 0x0000003b88347812 */ /* 0x000fc400078efcff */
[----:B------:R-:W-:Y:S02]  /*3390*/  LOP3.LUT R36, R136, 0x3c, RZ, 0xfc, !PT ;  /* 0x0000003c88247812 */ /* 0x000fe400078efcff */
[----:B------:R-:W-:Y:S02]  /*33a0*/  FSEL R58, R37, -INF , P4 ;  /* 0xff800000253a7808 */ /* 0x000fe40002000000 */
[----:B------:R-:W-:Y:S01]  /*33b0*/  FMNMX3 R54, R54, R56, R59, !PT ;  /* 0x0000003836367276 */ /* 0x000fe2000780003b */
[----:B0-----:R-:W-:Y:S01]  /*33c0*/  IMAD R134, R134, R63, RZ ;  /* 0x0000003f86867224 */ /* 0x001fe200078e02ff */
[----:B------:R-:W-:Y:S01]  /*33d0*/  FSEL R212, R61, -INF , P2 ;  /* 0xff8000003dd47808 */ /* 0x000fe20001000000 */
[----:B------:R-:W-:Y:S01]  /*33e0*/  FMUL R61, R64, UR4 ;  /* 0x00000004403d7c20 */ /* 0x000fe20008400000 */
[C---:B------:R-:W-:Y:S01]  /*33f0*/  ISETP.GE.AND P4, PT, R135.reuse, R52, PT ;  /* 0x000000348700720c */ /* 0x040fe20003f86270 */
[----:B------:R-:W0:Y:S01]  /*3400*/  LDC.64 R64, c[0x0][0x390] ;  /* 0x0000e400ff407b82 */ /* 0x000e220000000a00 */
[----:B------:R-:W-:-:S02]  /*3410*/  ISETP.GE.AND P3, PT, R135, R36, PT ;  /* 0x000000248700720c */ /* 0x000fc40003f66270 */
[C---:B------:R-:W-:Y:S02]  /*3420*/  LOP3.LUT R52, R136.reuse, 0x3d, RZ, 0xfc, !PT ;  /* 0x0000003d88347812 */ /* 0x040fe400078efcff */
[----:B------:R-:W-:Y:S02]  /*3430*/  LOP3.LUT R36, R136, 0x3e, RZ, 0xfc, !PT ;  /* 0x0000003e88247812 */ /* 0x000fe400078efcff */
[----:B------:R-:W-:Y:S02]  /*3440*/  FSEL R62, R62, -INF , P5 ;  /* 0xff8000003e3e7808 */ /* 0x000fe40002800000 */
[----:B------:R-:W-:Y:S01]  /*3450*/  FMNMX3 R37, R54, R58, R201, !PT ;  /* 0x0000003a36257276 */ /* 0x000fe200078000c9 */
[----:B------:R-:W-:Y:S01]  /*3460*/  FMUL R54, R66, UR4 ;  /* 0x0000000442367c20 */ /* 0x000fe20008400000 */
[----:B------:R-:W-:Y:S01]  /*3470*/  ISETP.GE.AND P2, PT, R135, R52, PT ;  /* 0x000000348700720c */ /* 0x000fe20003f46270 */
[----:B------:R-:W-:Y:S01]  /*3480*/  FMUL R52, R67, UR4 ;  /* 0x0000000443347c20 */ /* 0x000fe20008400000 */
[----:B------:R-:W-:Y:S01]  /*3490*/  LOP3.LUT R136, R136, 0x3f, RZ, 0xfc, !PT ;  /* 0x0000003f88887812 */ /* 0x000fe200078efcff */
[----:B------:R-:W1:Y:S01]  /*34a0*/  LDCU.64 UR4, c[0x0][0x3d0] ;  /* 0x00007a00ff0477ac */ /* 0x000e620008000a00 */
[----:B------:R-:W-:-:S02]  /*34b0*/  ISETP.GE.AND P5, PT, R135, R36, PT ;  /* 0x000000248700720c */ /* 0x000fc40003fa6270 */
[----:B------:R-:W-:Y:S02]  /*34c0*/  FSEL R60, R60, -INF , P4 ;  /* 0xff8000003c3c7808 */ /* 0x000fe40002000000 */
[----:B------:R-:W-:Y:S02]  /*34d0*/  FSEL R61, R61, -INF , P3 ;  /* 0xff8000003d3d7808 */ /* 0x000fe40001800000 */
[----:B------:R-:W-:Y:S02]  /*34e0*/  FMNMX3 R37, R37, R212, R62, !PT ;  /* 0x000000d425257276 */ /* 0x000fe4000780003e */
[----:B------:R-:W-:Y:S01]  /*34f0*/  ISETP.GE.AND P4, PT, R135, R136, PT ;  /* 0x000000888700720c */ /* 0x000fe20003f86270 */
[----:B------:R-:W-:Y:S01]  /*3500*/  IMAD R136, R63, 0x2, R134 ;  /* 0x000000023f887824 */ /* 0x000fe200078e0286 */
[----:B------:R-:W-:Y:S02]  /*3510*/  FSEL R57, R57, -INF , P2 ;  /* 0xff80000039397808 */ /* 0x000fe40001000000 */
[----:B------:R-:W-:Y:S01]  /*3520*/  FSEL R54, R54, -INF , P5 ;  /* 0xff80000036367808 */ /* 0x000fe20002800000 */
[----:B------:R-:W-:Y:S01]  /*3530*/  IMAD R138, R63, 0x2, R136 ;  /* 0x000000023f8a7824 */ /* 0x000fe200078e0288 */
[----:B------:R-:W-:-:S02]  /*3540*/  FMNMX3 R37, R37, R60, R61, !PT ;  /* 0x0000003c25257276 */ /* 0x000fc4000780003d */
[----:B------:R-:W-:Y:S01]  /*3550*/  FSEL R52, R52, -INF , P4 ;  /* 0xff80000034347808 */ /* 0x000fe20002000000 */
[----:B------:R-:W-:Y:S01]  /*3560*/  IMAD R140, R63, 0x2, R138 ;  /* 0x000000023f8c7824 */ /* 0x000fe200078e028a */
[----:B------:R-:W-:Y:S01]  /*3570*/  FMNMX3 R37, R37, R57, R54, !PT ;  /* 0x0000003925257276 */ /* 0x000fe20007800036 */
[----:B-1----:R-:W-:Y:S01]  /*3580*/  UIMAD UR4, UR13, UR4, URZ ;  /* 0x000000040d0472a4 */ /* 0x002fe2000f8e02ff */
[----:B------:R-:W-:Y:S01]  /*3590*/  SHF.R.U32.HI R67, RZ, 0x2, R0 ;  /* 0x00000002ff437819 */ /* 0x000fe20000011600 */
[----:B------:R-:W-:Y:S01]  /*35a0*/  IMAD R142, R63, 0x2, R140 ;  /* 0x000000023f8e7824 */ /* 0x000fe200078e028c */
[----:B------:R-:W-:Y:S01]  /*35b0*/  FMNMX R66, R52, R37, !PT ;  /* 0x0000002534427209 */ /* 0x000fe20007800000 */
[----:B------:R-:W-:Y:S01]  /*35c0*/  USHF.L.U32 UR13, UR4, 0x1, URZ ;  /* 0x00000001040d7899 */ /* 0x000fe200080006ff */
[----:B------:R-:W-:Y:S01]  /*35d0*/  LOP3.LUT R67, R67, 0x38, RZ, 0xc0, !PT ;  /* 0x0000003843437812 */ /* 0x000fe200078ec0ff */
[----:B------:R-:W-:Y:S01]  /*35e0*/  IMAD R144, R63, 0x2, R142 ;  /* 0x000000023f907824 */ /* 0x000fe200078e028e */
[----:B------:R-:W-:Y:S01]  /*35f0*/  LOP3.LUT R36, R0, 0x7f, RZ, 0xc0, !PT ;  /* 0x0000007f00247812 */ /* 0x000fe200078ec0ff */
[----:B------:R-:W1:Y:S01]  /*3600*/  SHFL.BFLY PT, R37, R66, 0x10, 0x1f ;  /* 0x0e001f0042257f89 */ /* 0x000e6200000e0000 */
[----:B------:R-:W-:Y:S01]  /*3610*/  LOP3.LUT R67, R67, 0x1f, R0, 0xf8, !PT ;  /* 0x0000001f43437812 */ /* 0x000fe200078ef800 */
[----:B------:R-:W-:Y:S01]  /*3620*/  IMAD R146, R63, 0x2, R144 ;  /* 0x000000023f927824 */ /* 0x000fe200078e0290 */
[----:B------:R-:W-:-:S02]  /*3630*/  PRMT R234, RZ, 0x7610, R234 ;  /* 0x00007610ffea7816 */ /* 0x000fc400000000ea */
[----:B------:R-:W-:Y:S01]  /*3640*/  PRMT R240, RZ, 0x7610, R240 ;  /* 0x00007610fff07816 */ /* 0x000fe200000000f0 */
[----:B------:R-:W-:Y:S01]  /*3650*/  IMAD R148, R63, 0x2, R146 ;  /* 0x000000023f947824 */ /* 0x000fe200078e0292 */
[----:B------:R-:W-:Y:S01]  /*3660*/  PRMT R228, RZ, 0x7610, R228 ;  /* 0x00007610ffe47816 */ /* 0x000fe200000000e4 */
[----:B------:R-:W-:Y:S01]  /*3670*/  IMAD.SHL.U32 R229, R67, 0x10, RZ ;  /* 0x0000001043e57824 */ /* 0x000fe200078e00ff */
[----:B------:R-:W-:Y:S01]  /*3680*/  PRMT R236, RZ, 0x7610, R236 ;  /* 0x00007610ffec7816 */ /* 0x000fe200000000ec */
[----:B------:R-:W-:Y:S01]  /*3690*/  IMAD R150, R63, 0x2, R148 ;  /* 0x000000023f967824 */ /* 0x000fe200078e0294 */
[----:B------:R-:W-:Y:S02]  /*36a0*/  PRMT R232, RZ, 0x7610, R232 ;  /* 0x00007610ffe87816 */ /* 0x000fe400000000e8 */
[----:B------:R-:W-:Y:S01]  /*36b0*/  LOP3.LUT R135, R229, 0x1b0, RZ, 0xc0, !PT ;  /* 0x000001b0e5877812 */ /* 0x000fe200078ec0ff */
[----:B------:R-:W-:Y:S01]  /*36c0*/  IMAD R152, R63, 0x2, R150 ;  /* 0x000000023f987824 */ /* 0x000fe200078e0296 */
[----:B------:R-:W-:-:S02]  /*36d0*/  PRMT R224, RZ, 0x7610, R224 ;  /* 0x00007610ffe07816 */ /* 0x000fc400000000e0 */
[----:B------:R-:W-:Y:S01]  /*36e0*/  LOP3.LUT R135, R135, 0x40, R156, 0xf8, !PT ;  /* 0x0000004087877812 */ /* 0x000fe200078ef89c */
[----:B------:R-:W-:Y:S01]  /*36f0*/  IMAD R154, R63, 0x2, R152 ;  /* 0x000000023f9a7824 */ /* 0x000fe200078e0298 */
[----:B------:R-:W-:Y:S02]  /*3700*/  PRMT R230, RZ, 0x7610, R230 ;  /* 0x00007610ffe67816 */ /* 0x000fe400000000e6 */
[----:B------:R-:W-:Y:S01]  /*3710*/  PRMT R220, RZ, 0x7610, R220 ;  /* 0x00007610ffdc7816 */ /* 0x000fe200000000dc */
[----:B------:R-:W-:Y:S01]  /*3720*/  VIADD R135, R135, UR7 ;  /* 0x0000000787877c36 */ /* 0x000fe20008000000 */
[----:B------:R-:W-:Y:S02]  /*3730*/  PRMT R226, RZ, 0x7610, R226 ;  /* 0x00007610ffe27816 */ /* 0x000fe400000000e2 */
[----:B-1----:R-:W-:Y:S01]  /*3740*/  FMNMX3 R37, R66, -INF , R37, !PT ;  /* 0xff80000042257876 */ /* 0x002fe20007800025 */
[----:B------:R-:W-:Y:S01]  /*3750*/  IMAD R66, R36, UR5, RZ ;  /* 0x0000000524427c24 */ /* 0x000fe2000f8e02ff */
[----:B------:R-:W-:Y:S01]  /*3760*/  UIMAD.WIDE UR4, UR4, 0x2, URZ ;  /* 0x00000002040478a5 */ /* 0x000fe2000f8e02ff */
[----:B------:R-:W-:-:S02]  /*3770*/  PRMT R218, RZ, 0x7610, R218 ;  /* 0x00007610ffda7816 */ /* 0x000fc400000000da */
[C---:B------:R-:W-:Y:S02]  /*3780*/  IMAD.SHL.U32 R67, R66.reuse, 0x2, RZ ;  /* 0x0000000242437824 */ /* 0x040fe400078e00ff */
[----:B------:R-:W-:Y:S01]  /*3790*/  FADD R36, -R37, -INF ;  /* 0xff80000025247421 */ /* 0x000fe20000000100 */
[----:B------:R-:W-:-:S04]  /*37a0*/  IMAD.HI R66, R66, 0x2, RZ ;  /* 0x0000000242427827 */ /* 0x000fc800078e02ff */
[----:B------:R-:W-:Y:S01]  /*37b0*/  FADD R202, R202, -R37 ;  /* 0x80000025caca7221 */ /* 0x000fe20000000000 */
[----:B------:R-:W-:Y:S01]  /*37c0*/  PRMT R222, RZ, 0x7610, R222 ;  /* 0x00007610ffde7816 */ /* 0x000fe200000000de */
[----:B------:R-:W-:Y:S01]  /*37d0*/  FMUL R36, R36, 1.4426950216293334961 ;  /* 0x3fb8aa3b24247820 */ /* 0x000fe20000400000 */
[----:B0-----:R-:W-:Y:S01]  /*37e0*/  IADD3 R67, P2, P3, R67, UR13, R64 ;  /* 0x0000000d43437c10 */ /* 0x001fe2000fb5e040 */
[C---:B------:R-:W-:Y:S01]  /*37f0*/  IMAD R64, R63.reuse, 0x2, R154 ;  /* 0x000000023f407824 */ /* 0x040fe200078e029a */
[----:B------:R-:W-:Y:S01]  /*3800*/  PRMT R207, RZ, 0x7610, R207 ;  /* 0x00007610ffcf7816 */ /* 0x000fe200000000cf */
[----:B------:R-:W-:Y:S01]  /*3810*/  FADD R4, R4, -R37 ;  /* 0x8000002504047221 */ /* 0x000fe20000000000 */
[----:B------:R-:W-:Y:S01]  /*3820*/  IADD3.X R65, PT, PT, R66, UR5, R65, P2, P3 ;  /* 0x0000000542417c10 */ /* 0x000fe200097e6441 */
[C---:B------:R-:W-:Y:S01]  /*3830*/  IMAD R66, R63.reuse, 0x2, R64 ;  /* 0x000000023f427824 */ /* 0x040fe200078e0240 */
[-C--:B------:R-:W-:Y:S01]  /*3840*/  LEA R196, P2, R134, R67.reuse, 0x1 ;  /* 0x0000004386c47211 */ /* 0x080fe200078408ff */
[----:B------:R-:W2:Y:S01]  /*3850*/  MUFU.EX2 R36, R36 ;  /* 0x0000002400247308 */ /* 0x000ea20000000800 */
[----:B------:R-:W-:Y:S01]  /*3860*/  LEA R194, P3, R136, R67, 0x1 ;  /* 0x0000004388c27211 */ /* 0x000fe200078608ff */
[C---:B------:R-:W-:Y:S01]  /*3870*/  IMAD R156, R63.reuse, 0x2, R66 ;  /* 0x000000023f9c7824 */ /* 0x040fe200078e0242 */
[----:B------:R-:W-:Y:S01]  /*3880*/  LEA.HI.X.SX32 R197, R134, R65, 0x1, P2 ;  /* 0x0000004186c57211 */ /* 0x000fe200010f0eff */
[----:B------:R-:W-:Y:S01]  /*3890*/  FMUL R231, R202, 1.4426950216293334961 ;  /* 0x3fb8aa3bcae77820 */ /* 0x000fe20000400000 */
[----:B------:R-:W-:Y:S01]  /*38a0*/  LEA R192, P2, R138, R67, 0x1 ;  /* 0x000000438ac07211 */ /* 0x000fe200078408ff */
[----:B------:R-:W-:Y:S01]  /*38b0*/  IMAD R134, R63, 0x2, R156 ;  /* 0x000000023f867824 */ /* 0x000fe200078e029c */
[----:B------:R-:W-:Y:S01]  /*38c0*/  LEA.HI.X.SX32 R195, R136, R65, 0x1, P3 ;  /* 0x0000004188c37211 */ /* 0x000fe200018f0eff */
[--C-:B------:R-:W-:Y:S01]  /*38d0*/  FADD R5, R5, -R37.reuse ;  /* 0x8000002505057221 */ /* 0x100fe20000000000 */
[----:B------:R-:W-:Y:S01]  /*38e0*/  LEA R190, P4, R140, R67, 0x1 ;  /* 0x000000438cbe7211 */ /* 0x000fe200078808ff */
[C---:B------:R-:W-:Y:S01]  /*38f0*/  IMAD R136, R63.reuse, 0x2, R134 ;  /* 0x000000023f887824 */ /* 0x040fe200078e0286 */
[-C--:B------:R-:W-:Y:S01]  /*3900*/  LEA.HI.X.SX32 R193, R138, R65.reuse, 0x1, P2 ;  /* 0x000000418ac17211 */ /* 0x080fe200010f0eff */
[----:B------:R-:W-:Y:S01]  /*3910*/  FMUL R4, R4, 1.4426950216293334961 ;  /* 0x3fb8aa3b04047820 */ /* 0x000fe20000400000 */
[----:B------:R-:W-:Y:S01]  /*3920*/  LEA.HI.X.SX32 R191, R140, R65, 0x1, P4 ;  /* 0x000000418cbf7211 */ /* 0x000fe200020f0eff */
[C---:B------:R-:W-:Y:S01]  /*3930*/  IMAD R138, R63.reuse, 0x2, R136 ;  /* 0x000000023f8a7824 */ /* 0x040fe200078e0288 */
[-C--:B------:R-:W-:Y:S01]  /*3940*/  LEA R188, P2, R142, R67.reuse, 0x1 ;  /* 0x000000438ebc7211 */ /* 0x080fe200078408ff */
[----:B--2---:R0:W-:Y:S02]  /*3950*/  STSM.16.M88 [R135+0x4000], R36 ;  /* 0x0040002487007844 */ /* 0x0041e40000000000 */
[C---:B------:R-:W-:Y:S01]  /*3960*/  IMAD R140, R63.reuse, 0x2, R138 ;  /* 0x000000023f8c7824 */ /* 0x040fe200078e028a */
[----:B------:R-:W-:Y:S01]  /*3970*/  LEA R186, P3, R144, R67, 0x1 ;  /* 0x0000004390ba7211 */ /* 0x000fe200078608ff */
[----:B------:R-:W-:Y:S01]  /*3980*/  FADD R202, R6, -R37 ;  /* 0x8000002506ca7221 */ /* 0x000fe20000000000 */
[----:B------:R-:W-:Y:S01]  /*3990*/  LEA.HI.X.SX32 R189, R142, R65, 0x1, P2 ;  /* 0x000000418ebd7211 */ /* 0x000fe200010f0eff */
[C---:B------:R-:W-:Y:S01]  /*39a0*/  IMAD R142, R63.reuse, 0x2, R140 ;  /* 0x000000023f8e7824 */ /* 0x040fe200078e028c */
[----:B------:R-:W-:Y:S01]  /*39b0*/  LEA R184, P4, R146, R67, 0x1 ;  /* 0x0000004392b87211 */ /* 0x000fe200078808ff */
[----:B------:R-:W-:Y:S01]  /*39c0*/  BAR.SYNC.DEFER_BLOCKING 0x0 ;  /* 0x0000000000007b1d */ /* 0x000fe20000010000 */
[----:B------:R-:W-:Y:S01]  /*39d0*/  LEA.HI.X.SX32 R187, R144, R65, 0x1, P3 ;  /* 0x0000004190bb7211 */ /* 0x000fe200018f0eff */
[----:B------:R-:W-:Y:S01]  /*39e0*/  IMAD R144, R63, 0x2, R142 ;  /* 0x000000023f907824 */ /* 0x000fe200078e028e */
[----:B------:R-:W-:Y:S01]  /*39f0*/  LEA R180, P3, R150, R67, 0x1 ;  /* 0x0000004396b47211 */ /* 0x000fe200078608ff */
[----:B------:R-:W-:Y:S01]  /*3a00*/  FMUL R5, R5, 1.4426950216293334961 ;  /* 0x3fb8aa3b05057820 */ /* 0x000fe20000400000 */
[----:B------:R-:W-:Y:S01]  /*3a10*/  LEA.HI.X.SX32 R185, R146, R65, 0x1, P4 ;  /* 0x0000004192b97211 */ /* 0x000fe200020f0eff */
[----:B------:R-:W-:Y:S01]  /*3a20*/  IMAD R146, R63, 0x2, R144 ;  /* 0x000000023f927824 */ /* 0x000fe200078e0290 */
[----:B------:R-:W-:Y:S01]  /*3a30*/  LEA R178, P4, R152, R67, 0x1 ;  /* 0x0000004398b27211 */ /* 0x000fe200078808ff */
[----:B------:R-:W-:Y:S01]  /*3a40*/  MUFU.EX2 R4, R4 ;  /* 0x0000000400047308 */ /* 0x000fe20000000800 */
[----:B------:R-:W-:-:S02]  /*3a50*/  LEA.HI.X.SX32 R181, R150, R65, 0x1, P3 ;  /* 0x0000004196b57211 */ /* 0x000fc400018f0eff */
[-C--:B------:R-:W-:Y:S02]  /*3a60*/  LEA R174, P3, R64, R67.reuse, 0x1 ;  /* 0x0000004340ae7211 */ /* 0x080fe400078608ff */
[----:B------:R-:W-:Y:S02]  /*3a70*/  LEA R182, P2, R148, R67, 0x1 ;  /* 0x0000004394b67211 */ /* 0x000fe400078408ff */
[----:B------:R-:W-:Y:S02]  /*3a80*/  LEA.HI.X.SX32 R179, R152, R65, 0x1, P4 ;  /* 0x0000004198b37211 */ /* 0x000fe400020f0eff */
[----:B------:R-:W-:Y:S02]  /*3a90*/  LEA R172, P4, R66, R67, 0x1 ;  /* 0x0000004342ac7211 */ /* 0x000fe400078808ff */
[-C--:B------:R-:W-:Y:S01]  /*3aa0*/  LEA.HI.X.SX32 R175, R64, R65.reuse, 0x1, P3 ;  /* 0x0000004140af7211 */ /* 0x080fe200018f0eff */
[----:B------:R-:W-:Y:S01]  /*3ab0*/  IMAD R64, R63, 0x2, R146 ;  /* 0x000000023f407824 */ /* 0x000fe200078e0292 */
[----:B------:R-:W-:-:S02]  /*3ac0*/  LEA.HI.X.SX32 R183, R148, R65, 0x1, P2 ;  /* 0x0000004194b77211 */ /* 0x000fc400010f0eff */
[----:B------:R-:W-:Y:S01]  /*3ad0*/  LEA R176, P2, R154, R67, 0x1 ;  /* 0x000000439ab07211 */ /* 0x000fe200078408ff */
[----:B------:R-:W2:Y:S01]  /*3ae0*/  @P0 LDG.E.U16 R238, desc[UR22][R196.64] ;  /* 0x00000016c4ee0981 */ /* 0x000ea2000c1e1500 */
[----:B------:R-:W-:Y:S01]  /*3af0*/  LEA.HI.X.SX32 R173, R66, R65, 0x1, P4 ;  /* 0x0000004142ad7211 */ /* 0x000fe200020f0eff */
[----:B------:R-:W-:Y:S01]  /*3b00*/  IMAD R66, R63, 0x2, R64 ;  /* 0x000000023f427824 */ /* 0x000fe200078e0240 */
[----:B------:R-:W-:Y:S01]  /*3b10*/  LEA R168, P3, R134, R67, 0x1 ;  /* 0x0000004386a87211 */ /* 0x000fe200078608ff */
[----:B------:R-:W3:Y:S01]  /*3b20*/  @P0 LDG.E.U16 R234, desc[UR22][R180.64] ;  /* 0x00000016b4ea0981 */ /* 0x000ee2000c1e1500 */
[----:B------:R-:W-:Y:S02]  /*3b30*/  LEA.HI.X.SX32 R177, R154, R65, 0x1, P2 ;  /* 0x000000419ab17211 */ /* 0x000fe400010f0eff */
[-C--:B------:R-:W-:Y:S01]  /*3b40*/  LEA R170, P2, R156, R67.reuse, 0x1 ;  /* 0x000000439caa7211 */ /* 0x080fe200078408ff */
[----:B------:R-:W4:Y:S01]  /*3b50*/  @P0 LDG.E.U16 R240, desc[UR22][R172.64] ;  /* 0x00000016acf00981 */ /* 0x000f22000c1e1500 */
[----:B------:R-:W-:-:S02]  /*3b60*/  LEA R166, P4, R136, R67, 0x1 ;  /* 0x0000004388a67211 */ /* 0x000fc400078808ff */
[-C--:B------:R-:W-:Y:S01]  /*3b70*/  LEA.HI.X.SX32 R169, R134, R65.reuse, 0x1, P3 ;  /* 0x0000004186a97211 */ /* 0x080fe200018f0eff */
[C---:B------:R-:W-:Y:S01]  /*3b80*/  IMAD R134, R63.reuse, 0x2, R66 ;  /* 0x000000023f867824 */ /* 0x040fe200078e0242 */
[-C--:B------:R-:W-:Y:S01]  /*3b90*/  LEA.HI.X.SX32 R171, R156, R65.reuse, 0x1, P2 ;  /* 0x000000419cab7211 */ /* 0x080fe200010f0eff */
[----:B------:R-:W-:Y:S01]  /*3ba0*/  FMUL R233, R202, 1.4426950216293334961 ;  /* 0x3fb8aa3bcae97820 */ /* 0x000fe20000400000 */
[----:B------:R-:W-:Y:S01]  /*3bb0*/  LEA.HI.X.SX32 R167, R136, R65, 0x1, P4 ;  /* 0x0000004188a77211 */ /* 0x000fe200020f0eff */
[C---:B------:R-:W-:Y:S01]  /*3bc0*/  IMAD R136, R63.reuse, 0x2, R134 ;  /* 0x000000023f887824 */ /* 0x040fe200078e0286 */
[-C--:B------:R-:W-:Y:S01]  /*3bd0*/  LEA R164, P2, R138, R67.reuse, 0x1 ;  /* 0x000000438aa47211 */ /* 0x080fe200078408ff */
[----:B------:R-:W5:Y:S01]  /*3be0*/  @P0 LDG.E.U16 R224, desc[UR22][R194.64] ;  /* 0x00000016c2e00981 */ /* 0x000f62000c1e1500 */
[-C--:B------:R-:W-:Y:S02]  /*3bf0*/  LEA R160, P4, R142, R67.reuse, 0x1 ;  /* 0x000000438ea07211 */ /* 0x080fe400078808ff */
[----:B------:R-:W-:Y:S01]  /*3c00*/  LEA R162, P3, R140, R67, 0x1 ;  /* 0x000000438ca27211 */ /* 0x000fe200078608ff */
[----:B------:R-:W2:Y:S01]  /*3c10*/  @P0 LDG.E.U16 R230, desc[UR22][R186.64] ;  /* 0x00000016bae60981 */ /* 0x000ea2000c1e1500 */
[-C--:B------:R-:W-:Y:S01]  /*3c20*/  LEA.HI.X.SX32 R165, R138, R65.reuse, 0x1, P2 ;  /* 0x000000418aa57211 */ /* 0x080fe200010f0eff */
[C---:B------:R-:W-:Y:S01]  /*3c30*/  IMAD R138, R63.reuse, 0x2, R136 ;  /* 0x000000023f8a7824 */ /* 0x040fe200078e0288 */
[-C--:B------:R-:W-:Y:S01]  /*3c40*/  LEA.HI.X.SX32 R161, R142, R65.reuse, 0x1, P4 ;  /* 0x000000418ea17211 */ /* 0x080fe200020f0eff */
[----:B------:R-:W2:Y:S01]  /*3c50*/  @P0 LDG.E.U16 R220, desc[UR22][R170.64] ;  /* 0x00000016aadc0981 */ /* 0x000ea2000c1e1500 */
[----:B------:R-:W-:Y:S01]  /*3c60*/  LEA.HI.X.SX32 R163, R140, R65, 0x1, P3 ;  /* 0x000000418ca37211 */ /* 0x000fe200018f0eff */
[----:B------:R-:W-:Y:S01]  /*3c70*/  IMAD R140, R63, 0x2, R138 ;  /* 0x000000023f8c7824 */ /* 0x000fe200078e028a */
[----:B------:R-:W-:-:S02]  /*3c80*/  LEA R154, P4, R64, R67, 0x1 ;  /* 0x00000043409a7211 */ /* 0x000fc400078808ff */
[----:B------:R-:W-:Y:S01]  /*3c90*/  PRMT R223, RZ, 0x7610, R223 ;  /* 0x00007610ffdf7816 */ /* 0x000fe200000000df */
[----:B------:R-:W2:Y:S01]  /*3ca0*/  @P0 LDG.E.U16 R226, desc[UR22][R162.64] ;  /* 0x00000016a2e20981 */ /* 0x000ea2000c1e1500 */
[----:B------:R-:W-:Y:S01]  /*3cb0*/  LEA.HI.X.SX32 R155, R64, R65, 0x1, P4 ;  /* 0x00000041409b7211 */ /* 0x000fe200020f0eff */
[C---:B------:R-:W-:Y:S01]  /*3cc0*/  IMAD R64, R63.reuse, 0x2, R140 ;  /* 0x000000023f407824 */ /* 0x040fe200078e028c */
[C---:B------:R-:W-:Y:S02]  /*3cd0*/  LEA R148, P4, R136.reuse, R67, 0x1 ;  /* 0x0000004388947211 */ /* 0x040fe400078808ff */
[----:B------:R-:W-:Y:S01]  /*3ce0*/  PRMT R227, RZ, 0x7610, R227 ;  /* 0x00007610ffe37816 */ /* 0x000fe200000000e3 */
[----:B------:R-:W-:Y:S01]  /*3cf0*/  IMAD R214, R63, 0x2, R64 ;  /* 0x000000023fd67824 */ /* 0x000fe200078e0240 */
[----:B------:R-:W-:Y:S01]  /*3d00*/  LEA.HI.X.SX32 R149, R136, R65, 0x1, P4 ;  /* 0x0000004188957211 */ /* 0x000fe200020f0eff */
[----:B------:R-:W-:Y:S01]  /*3d10*/  FADD R202, R7, -R37 ;  /* 0x8000002507ca7221 */ /* 0x000fe20000000000 */
[----:B------:R-:W-:-:S02]  /*3d20*/  LEA R142, P4, R64, R67, 0x1 ;  /* 0x00000043408e7211 */ /* 0x000fc400078808ff */
[----:B------:R-:W-:Y:S01]  /*3d30*/  PRMT R217, RZ, 0x7610, R217 ;  /* 0x00007610ffd97816 */ /* 0x000fe200000000d9 */
[----:B------:R-:W2:Y:S01]  /*3d40*/  @P0 LDG.E.U16 R236, desc[UR22][R148.64] ;  /* 0x0000001694ec0981 */ /* 0x000ea2000c1e1500 */
[----:B------:R-:W-:Y:S02]  /*3d50*/  LEA R158, P2, R144, R67, 0x1 ;  /* 0x00000043909e7211 */ /* 0x000fe400078408ff */
[-C--:B------:R-:W-:Y:S02]  /*3d60*/  LEA.HI.X.SX32 R143, R64, R65.reuse, 0x1, P4 ;  /* 0x00000041408f7211 */ /* 0x080fe400020f0eff */
[----:B------:R-:W-:Y:S02]  /*3d70*/  PRMT R225, RZ, 0x7610, R225 ;  /* 0x00007610ffe17816 */ /* 0x000fe400000000e1 */
[----:B------:R-:W-:Y:S02]  /*3d80*/  PRMT R205, RZ, 0x7610, R205 ;  /* 0x00007610ffcd7816 */ /* 0x000fe400000000cd */
[----:B------:R-:W-:Y:S01]  /*3d90*/  PRMT R221, RZ, 0x7610, R221 ;  /* 0x00007610ffdd7816 */ /* 0x000fe200000000dd */
[----:B------:R1:W-:Y:S01]  /*3da0*/  MUFU.EX2 R6, R231 ;  /* 0x000000e700067308 */ /* 0x0003e20000000800 */
[----:B------:R-:W-:Y:S01]  /*3db0*/  LEA.HI.X.SX32 R159, R144, R65, 0x1, P2 ;  /* 0x00000041909f7211 */ /* 0x000fe200010f0eff */
[----:B------:R-:W2:Y:S01]  /*3dc0*/  @P0 LDG.E.U16 R207, desc[UR22][R192.64] ;  /* 0x00000016c0cf0981 */ /* 0x000ea2000c1e1500 */
[----:B------:R-:W-:-:S02]  /*3dd0*/  PRMT R64, RZ, 0x7610, R64 ;  /* 0x00007610ff407816 */ /* 0x000fc40000000040 */
[-C--:B------:R-:W-:Y:S02]  /*3de0*/  LEA R152, P2, R66, R67.reuse, 0x1 ;  /* 0x0000004342987211 */ /* 0x080fe400078408ff */
[----:B------:R-:W-:Y:S01]  /*3df0*/  LEA R156, P3, R146, R67, 0x1 ;  /* 0x00000043929c7211 */ /* 0x000fe200078608ff */
[----:B------:R-:W-:Y:S01]  /*3e00*/  FMUL R235, R202, 1.4426950216293334961 ;  /* 0x3fb8aa3bcaeb7820 */ /* 0x000fe20000400000 */
[-C--:B------:R-:W-:Y:S01]  /*3e10*/  LEA.HI.X.SX32 R153, R66, R65.reuse, 0x1, P2 ;  /* 0x0000004142997211 */ /* 0x080fe200010f0eff */
[C---:B------:R-:W-:Y:S01]  /*3e20*/  IMAD R66, R63.reuse, 0x2, R214 ;  /* 0x000000023f427824 */ /* 0x040fe200078e02d6 */
[----:B------:R-:W-:Y:S01]  /*3e30*/  LEA.HI.X.SX32 R157, R146, R65, 0x1, P3 ;  /* 0x00000041929d7211 */ /* 0x000fe200018f0eff */
[----:B------:R-:W2:Y:S01]  /*3e40*/  @P0 LDG.E.U16 R64, desc[UR22][R188.64] ;  /* 0x00000016bc400981 */ /* 0x000ea2000c1e1500 */
[-C--:B------:R-:W-:Y:S01]  /*3e50*/  LEA R150, P3, R134, R67.reuse, 0x1 ;  /* 0x0000004386967211 */ /* 0x080fe200078608ff */
[C---:B------:R-:W-:Y:S01]  /*3e60*/  IMAD R216, R63.reuse, 0x2, R66 ;  /* 0x000000023fd87824 */ /* 0x040fe200078e0242 */
[----:B------:R-:W-:Y:S01]  /*3e70*/  LEA R146, P2, R138, R67, 0x1 ;  /* 0x000000438a927211 */ /* 0x000fe200078408ff */
[----:B------:R-:W2:Y:S01]  /*3e80*/  @P0 LDG.E.U16 R228, desc[UR22][R156.64] ;  /* 0x000000169ce40981 */ /* 0x000ea2000c1e1500 */
[----:B------:R-:W-:Y:S01]  /*3e90*/  LEA.HI.X.SX32 R151, R134, R65, 0x1, P3 ;  /* 0x0000004186977211 */ /* 0x000fe200018f0eff */
[----:B------:R-:W-:Y:S01]  /*3ea0*/  IMAD R63, R63, 0x2, R216 ;  /* 0x000000023f3f7824 */ /* 0x000fe200078e02d8 */
[-C--:B------:R-:W-:Y:S01]  /*3eb0*/  LEA R144, P3, R140, R67.reuse, 0x1 ;  /* 0x000000438c907211 */ /* 0x080fe200078608ff */
[----:B------:R-:W-:Y:S01]  /*3ec0*/  FADD R202, R8, -R37 ;  /* 0x8000002508ca7221 */ /* 0x000fe20000000000 */
[----:B------:R-:W-:Y:S01]  /*3ed0*/  LEA R136, P4, R216, R67, 0x1 ;  /* 0x00000043d8887211 */ /* 0x000fe200078808ff */
[----:B------:R-:W2:Y:S01]  /*3ee0*/  @P0 LDG.E.U16 R223, desc[UR22][R184.64] ;  /* 0x00000016b8df0981 */ /* 0x000ea2000c1e1500 */
[----:B------:R-:W-:-:S02]  /*3ef0*/  LEA.HI.X.SX32 R147, R138, R65, 0x1, P2 ;  /* 0x000000418a937211 */ /* 0x000fc400010f0eff */
[----:B------:R-:W-:Y:S01]  /*3f00*/  LEA.HI.X.SX32 R145, R140, R65, 0x1, P3 ;  /* 0x000000418c917211 */ /* 0x000fe200018f0eff */
[----:B------:R-:W2:Y:S01]  /*3f10*/  @P0 LDG.E.U16 R227, desc[UR22][R176.64] ;  /* 0x00000016b0e30981 */ /* 0x000ea2000c1e1500 */
[----:B------:R-:W-:Y:S02]  /*3f20*/  LEA R140, P2, R214, R67, 0x1 ;  /* 0x00000043d68c7211 */ /* 0x000fe400078408ff */
[-C--:B------:R-:W-:Y:S01]  /*3f30*/  LEA.HI.X.SX32 R137, R216, R65.reuse, 0x1, P4 ;  /* 0x00000041d8897211 */ /* 0x080fe200020f0eff */
[----:B------:R-:W2:Y:S01]  /*3f40*/  @P0 LDG.E.U16 R218, desc[UR22][R146.64] ;  /* 0x0000001692da0981 */ /* 0x000ea2000c1e1500 */
[----:B------:R-:W-:Y:S02]  /*3f50*/  PRMT R216, RZ, 0x7610, R216 ;  /* 0x00007610ffd87816 */ /* 0x000fe400000000d8 */
[----:B------:R-:W-:Y:S01]  /*3f60*/  LEA.HI.X.SX32 R141, R214, R65, 0x1, P2 ;  /* 0x00000041d68d7211 */ /* 0x000fe200010f0eff */
[----:B------:R-:W2:Y:S01]  /*3f70*/  @P0 LDG.E.U16 R217, desc[UR22][R160.64] ;  /* 0x00000016a0d90981 */ /* 0x000ea2000c1e1500 */
[----:B------:R-:W-:-:S02]  /*3f80*/  LEA R138, P3, R66, R67, 0x1 ;  /* 0x00000043428a7211 */ /* 0x000fc400078608ff */
[C---:B------:R-:W-:Y:S01]  /*3f90*/  LEA R134, P5, R63.reuse, R67, 0x1 ;  /* 0x000000433f867211 */ /* 0x040fe200078a08ff */
[----:B------:R-:W2:Y:S01]  /*3fa0*/  @P0 LDG.E.U16 R216, desc[UR22][R164.64] ;  /* 0x00000016a4d80981 */ /* 0x000ea2000c1e1500 */
[-C--:B------:R-:W-:Y:S02]  /*3fb0*/  LEA.HI.X.SX32 R139, R66, R65.reuse, 0x1, P3 ;  /* 0x00000041428b7211 */ /* 0x080fe400018f0eff */
[----:B0-----:R-:W-:Y:S01]  /*3fc0*/  LEA.HI.X.SX32 R135, R63, R65, 0x1, P5 ;  /* 0x000000413f877211 */ /* 0x001fe200028f0eff */
[----:B------:R-:W2:Y:S01]  /*3fd0*/  @P0 LDG.E.U16 R232, desc[UR22][R140.64] ;  /* 0x000000168ce80981 */ /* 0x000ea2000c1e1500 */
[----:B------:R-:W-:Y:S02]  /*3fe0*/  PRMT R214, RZ, 0x7610, R214 ;  /* 0x00007610ffd67816 */ /* 0x000fe400000000d6 */
[----:B------:R-:W-:Y:S01]  /*3ff0*/  PRMT R66, RZ, 0x7610, R66 ;  /* 0x00007610ff427816 */ /* 0x000fe20000000042 */
[----:B------:R-:W2:Y:S01]  /*4000*/  @P0 LDG.E.U16 R222, desc[UR22][R138.64] ;  /* 0x000000168ade0981 */ /* 0x000ea2000c1e1500 */
[----:B------:R-:W-:-:S02]  /*4010*/  PRMT R65, RZ, 0x7610, R65 ;  /* 0x00007610ff417816 */ /* 0x000fc40000000041 */
[----:B------:R-:W-:Y:S01]  /*4020*/  PRMT R67, RZ, 0x7610, R67 ;  /* 0x00007610ff437816 */ /* 0x000fe20000000043 */
[----:B------:R-:W2:Y:S01]  /*4030*/  @P0 LDG.E.U16 R214, desc[UR22][R178.64] ;  /* 0x00000016b2d60981 */ /* 0x000ea2000c1e1500 */
[----:B-1----:R-:W-:Y:S01]  /*4040*/  FMUL R231, R202, 1.4426950216293334961 ;  /* 0x3fb8aa3bcae77820 */ /* 0x002fe20000400000 */
[----:B------:R0:W-:Y:S01]  /*4050*/  MUFU.EX2 R7, R233 ;  /* 0x000000e900077308 */ /* 0x0001e20000000800 */
[----:B------:R-:W-:Y:S01]  /*4060*/  PRMT R63, RZ, 0x7610, R63 ;  /* 0x00007610ff3f7816 */ /* 0x000fe2000000003f */
[----:B------:R-:W2:Y:S01]  /*4070*/  @P0 LDG.E.U16 R66, desc[UR22][R154.64] ;  /* 0x000000169a420981 */ /* 0x000ea2000c1e1500 */
[----:B------:R-:W-:Y:S02]  /*4080*/  PRMT R219, RZ, 0x7610, R219 ;  /* 0x00007610ffdb7816 */ /* 0x000fe400000000db */
[----:B------:R-:W-:Y:S01]  /*4090*/  PRMT R211, RZ, 0x7610, R211 ;  /* 0x00007610ffd37816 */ /* 0x000fe200000000d3 */
[----:B------:R-:W2:Y:S01]  /*40a0*/  @P0 LDG.E.U16 R65, desc[UR22][R168.64] ;  /* 0x00000016a8410981 */ /* 0x000ea2000c1e1500 */
[----:B------:R-:W-:Y:S01]  /*40b0*/  FADD R202, R9, -R37 ;  /* 0x8000002509ca7221 */ /* 0x000fe20000000000 */
[----:B------:R-:W-:-:S02]  /*40c0*/  PRMT R215, RZ, 0x7610, R215 ;  /* 0x00007610ffd77816 */ /* 0x000fc400000000d7 */
[----:B------:R-:W2:Y:S01]  /*40d0*/  @P0 LDG.E.U16 R225, desc[UR22][R152.64] ;  /* 0x0000001698e10981 */ /* 0x000ea2000c1e1500 */
[----:B0-----:R-:W-:Y:S01]  /*40e0*/  FMUL R233, R202, 1.4426950216293334961 ;  /* 0x3fb8aa3bcae97820 */ /* 0x001fe20000400000 */
[----:B------:R-:W-:Y:S02]  /*40f0*/  PRMT R203, RZ, 0x7610, R203 ;  /* 0x00007610ffcb7816 */ /* 0x000fe400000000cb */
[----:B------:R-:W2:Y:S01]  /*4100*/  @P0 LDG.E.U16 R205, desc[UR22][R144.64] ;  /* 0x0000001690cd0981 */ /* 0x000ea2000c1e1500 */
[----:B------:R-:W-:Y:S02]  /*4110*/  PRMT R213, RZ, 0x7610, R213 ;  /* 0x00007610ffd57816 */ /* 0x000fe400000000d5 */
[----:B------:R-:W-:Y:S01]  /*4120*/  PRMT R209, RZ, 0x7610, R209 ;  /* 0x00007610ffd17816 */ /* 0x000fe200000000d1 */
[----:B------:R-:W2:Y:S01]  /*4130*/  @P0 LDG.E.U16 R221, desc[UR22][R136.64] ;  /* 0x0000001688dd0981 */ /* 0x000ea2000c1e1500 */
[----:B------:R-:W-:-:S03]  /*4140*/  FADD R202, R12, -R37 ;  /* 0x800000250cca7221 */ /* 0x000fc60000000000 */
[----:B------:R-:W2:Y:S01]  /*4150*/  @P0 LDG.E.U16 R67, desc[UR22][R182.64] ;  /* 0x00000016b6430981 */ /* 0x000ea2000c1e1500 */
[----:B------:R0:W-:Y:S03]  /*4160*/  MUFU.EX2 R8, R235 ;  /* 0x000000eb00087308 */ /* 0x0001e60000000800 */
[----:B------:R-:W2:Y:S04]  /*4170*/  @P0 LDG.E.U16 R63, desc[UR22][R150.64] ;  /* 0x00000016963f0981 */ /* 0x000ea8000c1e1500 */
[----:B------:R-:W2:Y:S01]  /*4180*/  @P0 LDG.E.U16 R219, desc[UR22][R190.64] ;  /* 0x00000016bedb0981 */ /* 0x000ea2000c1e1500 */
[----:B0-----:R-:W-:Y:S01]  /*4190*/  FMUL R235, R202, 1.4426950216293334961 ;  /* 0x3fb8aa3bcaeb7820 */ /* 0x001fe20000400000 */
[--C-:B------:R-:W-:Y:S01]  /*41a0*/  FADD R202, R11, -R37.reuse ;  /* 0x800000250bca7221 */ /* 0x100fe20000000000 */
[----:B------:R0:W-:Y:S01]  /*41b0*/  MUFU.EX2 R9, R231 ;  /* 0x000000e700097308 */ /* 0x0001e20000000800 */
        /* <DEDUP_REMOVED lines=10> */
[----:B------:R-:W2:Y:S02]  /*4260*/  @P0 LDG.E.U16 R209, desc[UR22][R134.64] ;  /* 0x0000001686d10981 */ /* 0x000ea4000c1e1500 */
[----:B0-----:R-:W-:Y:S01]  /*4270*/  FMUL R235, R202, 1.4426950216293334961 ;  /* 0x3fb8aa3bcaeb7820 */ /* 0x001fe20000400000 */
[----:B------:R-:W-:-:S04]  /*4280*/  FADD R202, R14, -R37 ;  /* 0x800000250eca7221 */ /* 0x000fc80000000000 */
[----:B------:R0:W-:Y:S02]  /*4290*/  MUFU.EX2 R10, R231 ;  /* 0x000000e7000a7308 */ /* 0x0001e40000000800 */
[----:B0-----:R-:W-:Y:S01]  /*42a0*/  FMUL R231, R202, 1.4426950216293334961 ;  /* 0x3fb8aa3bcae77820 */ /* 0x001fe20000400000 */
[----:B------:R-:W-:-:S05]  /*42b0*/  FADD R202, R15, -R37 ;  /* 0x800000250fca7221 */ /* 0x000fca0000000000 */
[----:B------:R0:W-:Y:S02]  /*42c0*/  MUFU.EX2 R13, R233 ;  /* 0x000000e9000d7308 */ /* 0x0001e40000000800 */
[----:B0-----:R-:W-:Y:S01]  /*42d0*/  FMUL R233, R202, 1.4426950216293334961 ;  /* 0x3fb8aa3bcae97820 */ /* 0x001fe20000400000 */
[----:B------:R-:W-:-:S05]  /*42e0*/  FADD R202, R17, -R37 ;  /* 0x8000002511ca7221 */ /* 0x000fca0000000000 */
[----:B------:R0:W-:Y:S02]  /*42f0*/  MUFU.EX2 R14, R235 ;  /* 0x000000eb000e7308 */ /* 0x0001e40000000800 */
[----:B0-----:R-:W-:Y:S01]  /*4300*/  FMUL R235, R202, 1.4426950216293334961 ;  /* 0x3fb8aa3bcaeb7820 */ /* 0x001fe20000400000 */
[----:B------:R-:W-:-:S04]  /*4310*/  FADD R202, R16, -R37 ;  /* 0x8000002510ca7221 */ /* 0x000fc80000000000 */
[----:B------:R-:W-:Y:S01]  /*4320*/  FMUL R237, R202, 1.4426950216293334961 ;  /* 0x3fb8aa3bcaed7820 */ /* 0x000fe20000400000 */
[--C-:B------:R-:W-:Y:S01]  /*4330*/  FADD R202, R18, -R37.reuse ;  /* 0x8000002512ca7221 */ /* 0x100fe20000000000 */
[----:B------:R0:W-:Y:S03]  /*4340*/  MUFU.EX2 R15, R231 ;  /* 0x000000e7000f7308 */ /* 0x0001e60000000800 */
[----:B0-----:R-:W-:Y:S01]  /*4350*/  FMUL R231, R202, 1.4426950216293334961 ;  /* 0x3fb8aa3bcae77820 */ /* 0x001fe20000400000 */
[----:B------:R-:W-:-:S04]  /*4360*/  FADD R202, R19, -R37 ;  /* 0x8000002513ca7221 */ /* 0x000fc80000000000 */
[----:B------:R-:W-:Y:S01]  /*4370*/  FMUL R239, R202, 1.4426950216293334961 ;  /* 0x3fb8aa3bcaef7820 */ /* 0x000fe20000400000 */
[--C-:B------:R-:W-:Y:S01]  /*4380*/  FADD R202, R21, -R37.reuse ;  /* 0x8000002515ca7221 */ /* 0x100fe20000000000 */
[----:B------:R0:W-:Y:S03]  /*4390*/  MUFU.EX2 R17, R233 ;  /* 0x000000e900117308 */ /* 0x0001e60000000800 */
        /* <DEDUP_REMOVED lines=26> */
[----:B------:R-:W0:Y:S08]  /*4540*/  MUFU.EX2 R5, R5 ;  /* 0x0000000500057308 */ /* 0x000e300000000800 */
[----:B------:R1:W0:Y:S02]  /*4550*/  MUFU.EX2 R25, R239 ;  /* 0x000000ef00197308 */ /* 0x0002240000000800 */
[----:B-1----:R-:W-:Y:S01]  /*4560*/  FMUL R239, R202, 1.4426950216293334961 ;  /* 0x3fb8aa3bcaef7820 */ /* 0x002fe20000400000 */
[----:B------:R-:W-:-:S05]  /*4570*/  FADD R202, R30, -R37 ;  /* 0x800000251eca7221 */ /* 0x000fca0000000000 */
[----:B------:R1:W0:Y:S02]  /*4580*/  MUFU.EX2 R27, R233 ;  /* 0x000000e9001b7308 */ /* 0x0002240000000800 */
[----:B-1----:R-:W-:Y:S01]  /*4590*/  FMUL R233, R202, 1.4426950216293334961 ;  /* 0x3fb8aa3bcae97820 */ /* 0x002fe20000400000 */
[----:B------:R-:W-:-:S05]  /*45a0*/  FADD R202, R31, -R37 ;  /* 0x800000251fca7221 */ /* 0x000fca0000000000 */
[----:B------:R1:W0:Y:S02]  /*45b0*/  MUFU.EX2 R26, R235 ;  /* 0x000000eb001a7308 */ /* 0x0002240000000800 */
[----:B-1----:R-:W-:Y:S01]  /*45c0*/  FMUL R235, R202, 1.4426950216293334961 ;  /* 0x3fb8aa3bcaeb7820 */ /* 0x002fe20000400000 */
[----:B------:R-:W-:-:S05]  /*45d0*/  FADD R202, R33, -R37 ;  /* 0x8000002521ca7221 */ /* 0x000fca0000000000 */
[----:B------:R0:W-:Y:S02]  /*45e0*/  MUFU.EX2 R33, R235 ;  /* 0x000000eb00217308 */ /* 0x0001e40000000800 */
[----:B0-----:R-:W-:-:S04]  /*45f0*/  FADD R235, R4, R5 ;  /* 0x0000000504eb7221 */ /* 0x001fc80000000000 */
[----:B------:R-:W-:-:S04]  /*4600*/  FADD R242, R6, R235 ;  /* 0x000000eb06f27221 */ /* 0x000fc80000000000 */
[----:B------:R-:W-:Y:S01]  /*4610*/  FADD R235, R7, R242 ;  /* 0x000000f207eb7221 */ /* 0x000fe20000000000 */
[----:B------:R-:W-:-:S03]  /*4620*/  FADD R38, R38, -R37 ;  /* 0x8000002526267221 */ /* 0x000fc60000000000 */
[----:B------:R-:W-:Y:S01]  /*4630*/  FADD R242, R8, R235 ;  /* 0x000000eb08f27221 */ /* 0x000fe20000000000 */
[----:B------:R0:W-:Y:S03]  /*4640*/  MUFU.EX2 R31, R233 ;  /* 0x000000e9001f7308 */ /* 0x0001e60000000800 */
[----:B------:R-:W-:Y:S01]  /*4650*/  FADD R235, R9, R242 ;  /* 0x000000f209eb7221 */ /* 0x000fe20000000000 */
[----:B------:R-:W-:-:S03]  /*4660*/  FADD R204, R204, -R37 ;  /* 0x80000025cccc7221 */ /* 0x000fc60000000000 */
[----:B------:R-:W-:Y:S01]  /*4670*/  FADD R242, R12, R235 ;  /* 0x000000eb0cf27221 */ /* 0x000fe20000000000 */
[----:B0-----:R-:W-:Y:S01]  /*4680*/  FMUL R233, R38, 1.4426950216293334961 ;  /* 0x3fb8aa3b26e97820 */ /* 0x001fe20000400000 */
[----:B------:R-:W-:Y:S02]  /*4690*/  FADD R38, R39, -R37 ;  /* 0x8000002527267221 */ /* 0x000fe40000000000 */
[----:B------:R-:W-:Y:S01]  /*46a0*/  FADD R235, R11, R242 ;  /* 0x000000f20beb7221 */ /* 0x000fe20000000000 */
[----:B------:R0:W-:Y:S01]  /*46b0*/  MUFU.EX2 R28, R231 ;  /* 0x000000e7001c7308 */ /* 0x0001e20000000800 */
[----:B------:R-:W-:Y:S01]  /*46c0*/  FMUL R38, R38, 1.4426950216293334961 ;  /* 0x3fb8aa3b26267820 */ /* 0x000fe20000400000 */
[----:B0-----:R-:W-:-:S06]  /*46d0*/  FMUL R231, R204, 1.4426950216293334961 ;  /* 0x3fb8aa3bcce77820 */ /* 0x001fcc0000400000 */
[----:B------:R0:W-:Y:S02]  /*46e0*/  MUFU.EX2 R204, R38 ;  /* 0x0000002600cc7308 */ /* 0x0001e40000000800 */
[----:B0-----:R-:W-:-:S04]  /*46f0*/  FADD R38, R10, R235 ;  /* 0x000000eb0a267221 */ /* 0x001fc80000000000 */
[----:B------:R-:W-:Y:S01]  /*4700*/  FADD R235, R13, R38 ;  /* 0x000000260deb7221 */ /* 0x000fe20000000000 */
[--C-:B------:R-:W-:Y:S01]  /*4710*/  FADD R41, R41, -R37.reuse ;  /* 0x8000002529297221 */ /* 0x100fe20000000000 */
[----:B------:R-:W-:Y:S02]  /*4720*/  FADD R42, R42, -R37 ;  /* 0x800000252a2a7221 */ /* 0x000fe40000000000 */
[----:B------:R-:W-:Y:S01]  /*4730*/  FADD R38, R14, R235 ;  /* 0x000000eb0e267221 */ /* 0x000fe20000000000 */
[----:B------:R-:W-:Y:S01]  /*4740*/  FADD R43, R43, -R37 ;  /* 0x800000252b2b7221 */ /* 0x000fe20000000000 */
[----:B------:R0:W-:Y:S02]  /*4750*/  MUFU.EX2 R39, R233 ;  /* 0x000000e900277308 */ /* 0x0001e40000000800 */
[----:B------:R-:W-:Y:S01]  /*4760*/  FADD R38, R15, R38 ;  /* 0x000000260f267221 */ /* 0x000fe20000000000 */
[----:B0-----:R-:W-:Y:S01]  /*4770*/  FMUL R233, R41, 1.4426950216293334961 ;  /* 0x3fb8aa3b29e97820 */ /* 0x001fe20000400000 */
[----:B------:R-:W-:Y:S01]  /*4780*/  FMUL R41, R42, 1.4426950216293334961 ;  /* 0x3fb8aa3b2a297820 */ /* 0x000fe20000400000 */
[----:B------:R-:W-:Y:S01]  /*4790*/  FMUL R42, R43, 1.4426950216293334961 ;  /* 0x3fb8aa3b2b2a7820 */ /* 0x000fe20000400000 */
[----:B------:R-:W-:-:S04]  /*47a0*/  FADD R43, R17, R38 ;  /* 0x00000026112b7221 */ /* 0x000fc80000000000 */
[----:B------:R-:W-:-:S04]  /*47b0*/  FADD R43, R16, R43 ;  /* 0x0000002b102b7221 */ /* 0x000fc80000000000 */
[----:B------:R-:W-:-:S04]  /*47c0*/  FADD R242, R18, R43 ;  /* 0x0000002b12f27221 */ /* 0x000fc80000000000 */
[----:B------:R-:W-:-:S04]  /*47d0*/  FADD R242, R19, R242 ;  /* 0x000000f213f27221 */ /* 0x000fc80000000000 */
[----:B------:R-:W-:-:S04]  /*47e0*/  FADD R235, R21, R242 ;  /* 0x000000f215eb7221 */ /* 0x000fc80000000000 */
[----:B------:R-:W-:-:S04]  /*47f0*/  FADD R242, R20, R235 ;  /* 0x000000eb14f27221 */ /* 0x000fc80000000000 */
[----:B------:R-:W-:-:S04]  /*4800*/  FADD R235, R23, R242 ;  /* 0x000000f217eb7221 */ /* 0x000fc80000000000 */
[----:B------:R-:W-:Y:S01]  /*4810*/  FADD R235, R22, R235 ;  /* 0x000000eb16eb7221 */ /* 0x000fe20000000000 */
[----:B------:R0:W1:Y:S03]  /*4820*/  MUFU.EX2 R29, R237 ;  /* 0x000000ed001d7308 */ /* 0x0000660000000800 */
[----:B------:R-:W-:Y:S01]  /*4830*/  FADD R242, R24, R235 ;  /* 0x000000eb18f27221 */ /* 0x000fe20000000000 */
[--C-:B------:R-:W-:Y:S01]  /*4840*/  FADD R38, R45, -R37.reuse ;  /* 0x800000252d267221 */ /* 0x100fe20000000000 */
[----:B------:R-:W-:Y:S02]  /*4850*/  FADD R44, R44, -R37 ;  /* 0x800000252c2c7221 */ /* 0x000fe40000000000 */
[----:B------:R-:W-:Y:S01]  /*4860*/  FADD R242, R25, R242 ;  /* 0x000000f219f27221 */ /* 0x000fe20000000000 */
[----:B------:R-:W-:Y:S01]  /*4870*/  FMUL R38, R38, 1.4426950216293334961 ;  /* 0x3fb8aa3b26267820 */ /* 0x000fe20000400000 */
[----:B------:R-:W-:-:S02]  /*4880*/  FMUL R44, R44, 1.4426950216293334961 ;  /* 0x3fb8aa3b2c2c7820 */ /* 0x000fc40000400000 */
[----:B------:R-:W-:Y:S01]  /*4890*/  FADD R235, R27, R242 ;  /* 0x000000f21beb7221 */ /* 0x000fe20000000000 */
[--C-:B------:R-:W-:Y:S01]  /*48a0*/  FADD R47, R47, -R37.reuse ;  /* 0x800000252f2f7221 */ /* 0x100fe20000000000 */
[----:B------:R1:W-:Y:S01]  /*48b0*/  MUFU.EX2 R43, R38 ;  /* 0x00000026002b7308 */ /* 0x0003e20000000800 */
[--C-:B------:R-:W-:Y:S01]  /*48c0*/  FADD R48, R48, -R37.reuse ;  /* 0x8000002530307221 */ /* 0x100fe20000000000 */
[----:B------:R-:W-:Y:S01]  /*48d0*/  FADD R49, R49, -R37 ;  /* 0x8000002531317221 */ /* 0x000fe20000000000 */
[----:B0-----:R-:W-:-:S05]  /*48e0*/  FMUL R237, R202, 1.4426950216293334961 ;  /* 0x3fb8aa3bcaed7820 */ /* 0x001fca0000400000 */
[----:B------:R0:W-:Y:S01]  /*48f0*/  MUFU.EX2 R45, R44 ;  /* 0x0000002c002d7308 */ /* 0x0001e20000000800 */
[----:B-1----:R-:W-:Y:S01]  /*4900*/  FADD R38, R26, R235 ;  /* 0x000000eb1a267221 */ /* 0x002fe20000000000 */
[----:B------:R-:W-:Y:S01]  /*4910*/  LOP3.LUT R235, R229, 0x1f0, RZ, 0xc0, !PT ;  /* 0x000001f0e5eb7812 */ /* 0x000fe200078ec0ff */
[----:B------:R-:W-:-:S05]  /*4920*/  FADD R202, R32, -R37 ;  /* 0x8000002520ca7221 */ /* 0x000fca0000000000 */
[----:B------:R1:W2:Y:S01]  /*4930*/  MUFU.EX2 R30, R239 ;  /* 0x000000ef001e7308 */ /* 0x0002a20000000800 */
[----:B0-----:R-:W-:Y:S01]  /*4940*/  FMUL R44, R47, 1.4426950216293334961 ;  /* 0x3fb8aa3b2f2c7820 */ /* 0x001fe20000400000 */
[----:B------:R-:W-:Y:S01]  /*4950*/  FMUL R47, R48, 1.4426950216293334961 ;  /* 0x3fb8aa3b302f7820 */ /* 0x000fe20000400000 */
[----:B------:R-:W-:Y:S01]  /*4960*/  FMUL R48, R49, 1.4426950216293334961 ;  /* 0x3fb8aa3b31307820 */ /* 0x000fe20000400000 */
[----:B------:R-:W-:Y:S02]  /*4970*/  FADD R49, R29, R38 ;  /* 0x000000261d317221 */ /* 0x000fe40000000000 */
[----:B------:R-:W0:Y:S01]  /*4980*/  LDSM.16.M88 R38, [R235+UR7+0x4000] ;  /* 0x00400007eb26783b */ /* 0x000e220008000000 */
[----:B------:R-:W-:Y:S01]  /*4990*/  BAR.SYNC.DEFER_BLOCKING 0x0 ;  /* 0x0000000000007b1d */ /* 0x000fe20000010000 */
[----:B------:R-:W-:Y:S01]  /*49a0*/  FMUL R241, R202, 1.4426950216293334961 ;  /* 0x3fb8aa3bcaf17820 */ /* 0x000fe20000400000 */
[--C-:B------:R-:W-:Y:S01]  /*49b0*/  FADD R202, R35, -R37.reuse ;  /* 0x8000002523ca7221 */ /* 0x100fe20000000000 */
[----:B------:R-:W-:Y:S01]  /*49c0*/  FADD R50, R50, -R37 ;  /* 0x8000002532327221 */ /* 0x000fe20000000000 */
[----:B------:R-:W-:-:S02]  /*49d0*/  FADD R229, R28, R49 ;  /* 0x000000311ce57221 */ /* 0x000fc40000000000 */
[----:B------:R-:W3:Y:S01]  /*49e0*/  MUFU.EX2 R32, R237 ;  /* 0x000000ed00207308 */ /* 0x000ee20000000800 */
[----:B-1----:R-:W-:Y:S01]  /*49f0*/  FMUL R239, R202, 1.4426950216293334961 ;  /* 0x3fb8aa3bcaef7820 */ /* 0x002fe20000400000 */
[----:B------:R-:W-:Y:S01]  /*4a00*/  FADD R202, R34, -R37 ;  /* 0x8000002522ca7221 */ /* 0x000fe20000000000 */
[----:B------:R-:W-:Y:S01]  /*4a10*/  FMUL R49, R50, 1.4426950216293334961 ;  /* 0x3fb8aa3b32317820 */ /* 0x000fe20000400000 */
[----:B--2---:R-:W-:Y:S02]  /*4a20*/  FADD R50, R30, R229 ;  /* 0x000000e51e327221 */ /* 0x004fe40000000000 */
[----:B------:R-:W-:Y:S02]  /*4a30*/  FMUL R202, R202, 1.4426950216293334961 ;  /* 0x3fb8aa3bcaca7820 */ /* 0x000fe40000400000 */
[----:B------:R-:W1:Y:S01]  /*4a40*/  MUFU.EX2 R35, R241 ;  /* 0x000000f100237308 */ /* 0x000e620000000800 */
[----:B------:R-:W-:Y:S01]  /*4a50*/  FADD R51, R51, -R37 ;  /* 0x8000002533337221 */ /* 0x000fe20000000000 */
[----:B------:R-:W-:-:S06]  /*4a60*/  FADD R242, R31, R50 ;  /* 0x000000321ff27221 */ /* 0x000fcc0000000000 */
[----:B------:R-:W2:Y:S01]  /*4a70*/  MUFU.EX2 R34, R239 ;  /* 0x000000ef00227308 */ /* 0x000ea20000000800 */
[----:B------:R-:W-:Y:S01]  /*4a80*/  FMUL R50, R51, 1.4426950216293334961 ;  /* 0x3fb8aa3b33327820 */ /* 0x000fe20000400000 */
[----:B------:R-:W-:Y:S01]  /*4a90*/  FADD R51, R33, R242 ;  /* 0x000000f221337221 */ /* 0x000fe20000000000 */
[----:B------:R3:W-:Y:S05]  /*4aa0*/  STS.U16 [R199+UR7+0x4400], R64 ;  /* 0x00440040c7007988 */ /* 0x0007ea0008000407 */
[----:B------:R-:W0:Y:S01]  /*4ab0*/  MUFU.EX2 R202, R202 ;  /* 0x000000ca00ca7308 */ /* 0x000e220000000800 */
[----:B------:R-:W-:Y:S01]  /*4ac0*/  FADD R40, R40, -R37 ;  /* 0x8000002528287221 */ /* 0x000fe20000000000 */
[----:B---3--:R-:W-:-:S06]  /*4ad0*/  FADD R64, R32, R51 ;  /* 0x0000003320407221 */ /* 0x008fcc0000000000 */
[----:B------:R-:W3:Y:S01]  /*4ae0*/  MUFU.EX2 R231, R231 ;  /* 0x000000e700e77308 */ /* 0x000ee20000000800 */
[----:B-1----:R-:W-:Y:S01]  /*4af0*/  FADD R229, R35, R64 ;  /* 0x0000004023e57221 */ /* 0x002fe20000000000 */
[----:B------:R-:W-:-:S03]  /*4b00*/  FMUL R40, R40, 1.4426950216293334961 ;  /* 0x3fb8aa3b28287820 */ /* 0x000fc60000400000 */
[----:B--2---:R-:W-:Y:S01]  /*4b10*/  FADD R229, R34, R229 ;  /* 0x000000e522e57221 */ /* 0x004fe20000000000 */
[----:B------:R-:W-:Y:S02]  /*4b20*/  FADD R208, R208, -R37 ;  /* 0x80000025d0d07221 */ /* 0x000fe40000000000 */
[----:B------:R-:W1:Y:S01]  /*4b30*/  MUFU.EX2 R40, R40 ;  /* 0x0000002800287308 */ /* 0x000e620000000800 */
[----:B0-----:R-:W-:Y:S01]  /*4b40*/  FADD R64, R202, R229 ;  /* 0x000000e5ca407221 */ /* 0x001fe20000000000 */
[----:B------:R-:W-:Y:S01]  /*4b50*/  FADD R206, R206, -R37 ;  /* 0x80000025cece7221 */ /* 0x000fe20000000000 */
[----:B------:R-:W-:Y:S01]  /*4b60*/  FMUL R51, R208, 1.4426950216293334961 ;  /* 0x3fb8aa3bd0337820 */ /* 0x000fe20000400000 */
[----:B------:R-:W-:Y:S02]  /*4b70*/  STS.U16 [R199+UR7+0x4000], R238 ;  /* 0x004000eec7007988 */ /* 0x000fe40008000407 */
[----:B------:R-:W-:Y:S02]  /*4b80*/  FMUL R206, R206, 1.4426950216293334961 ;  /* 0x3fb8aa3bcece7820 */ /* 0x000fe40000400000 */
[----:B------:R-:W0:Y:S01]  /*4b90*/  MUFU.EX2 R233, R233 ;  /* 0x000000e900e97308 */ /* 0x000e220000000800 */
[----:B---3--:R-:W-:Y:S01]  /*4ba0*/  FADD R208, R231, R64 ;  /* 0x00000040e7d07221 */ /* 0x008fe20000000000 */
[----:B------:R-:W-:Y:S04]  /*4bb0*/  STS.U16 [R199+UR7+0x4800], R234 ;  /* 0x004800eac7007988 */ /* 0x000fe80008000407 */
[----:B----4-:R-:W-:Y:S02]  /*4bc0*/  STS.U16 [R199+UR7+0x4c00], R240 ;  /* 0x004c00f0c7007988 */ /* 0x010fe40008000407 */
[----:B------:R-:W2:Y:S02]  /*4bd0*/  MUFU.EX2 R41, R41 ;  /* 0x0000002900297308 */ /* 0x000ea40000000800 */
[----:B------:R-:W-:Y:S04]  /*4be0*/  STS.U16 [R199+UR7+0x5000], R216 ;  /* 0x005000d8c7007988 */ /* 0x000fe80008000407 */
[----:B------:R-:W-:Y:S04]  /*4bf0*/  STS.U16 [R199+UR7+0x5400], R228 ;  /* 0x005400e4c7007988 */ /* 0x000fe80008000407 */
[----:B------:R-:W-:Y:S04]  /*4c00*/  STS.U16 [R199+UR7+0x5800], R236 ;  /* 0x005800ecc7007988 */ /* 0x000fe80008000407 */
[----:B------:R3:W-:Y:S01]  /*4c10*/  STS.U16 [R199+UR7+0x5c00], R232 ;  /* 0x005c00e8c7007988 */ /* 0x0007e20008000407 */
[----:B------:R-:W4:Y:S01]  /*4c20*/  MUFU.EX2 R206, R206 ;  /* 0x000000ce00ce7308 */ /* 0x000f220000000800 */
[----:B---3--:R-:W-:-:S07]  /*4c30*/  FADD R199, R39, R208 ;  /* 0x000000d027c77221 */ /* 0x008fce0000000000 */
[----:B------:R-:W3:Y:S01]  /*4c40*/  MUFU.EX2 R42, R42 ;  /* 0x0000002a002a7308 */ /* 0x000ee20000000800 */
[----:B------:R-:W-:Y:S01]  /*4c50*/  FADD R199, R204, R199 ;  /* 0x000000c7ccc77221 */ /* 0x000fe20000000000 */
[----:B------:R-:W-:-:S03]  /*4c60*/  FADD R46, R46, -R37 ;  /* 0x800000252e2e7221 */ /* 0x000fc60000000000 */
[----:B-1----:R-:W-:Y:S01]  /*4c70*/  FADD R208, R40, R199 ;  /* 0x000000c728d07221 */ /* 0x002fe20000000000 */
[----:B------:R-:W-:-:S03]  /*4c80*/  FMUL R46, R46, 1.4426950216293334961 ;  /* 0x3fb8aa3b2e2e7820 */ /* 0x000fc60000400000 */
[----:B0-----:R-:W-:-:S04]  /*4c90*/  FADD R208, R233, R208 ;  /* 0x000000d0e9d07221 */ /* 0x001fc80000000000 */
[----:B--2---:R-:W-:Y:S01]  /*4ca0*/  FADD R199, R41, R208 ;  /* 0x000000d029c77221 */ /* 0x004fe20000000000 */
[----:B------:R-:W0:Y:S03]  /*4cb0*/  MUFU.EX2 R46, R46 ;  /* 0x0000002e002e7308 */ /* 0x000e260000000800 */
[----:B----4-:R-:W-:-:S04]  /*4cc0*/  FADD R199, R206, R199 ;  /* 0x000000c7cec77221 */ /* 0x010fc80000000000 */
[----:B---3--:R-:W-:Y:S01]  /*4cd0*/  FADD R208, R42, R199 ;  /* 0x000000c72ad07221 */ /* 0x008fe20000000000 */
[----:B------:R-:W1:Y:S01]  /*4ce0*/  MUFU.EX2 R44, R44 ;  /* 0x0000002c002c7308 */ /* 0x000e620000000800 */
[----:B-----5:R-:W-:Y:S02]  /*4cf0*/  STS.U16 [R69+UR7+0x4100], R224 ;  /* 0x004100e045007988 */ /* 0x020fe40008000407 */
[----:B------:R-:W-:Y:S01]  /*4d00*/  FADD R208, R45, R208 ;  /* 0x000000d02dd07221 */ /* 0x000fe20000000000 */
[--C-:B------:R-:W-:Y:S01]  /*4d10*/  FADD R59, R59, -R37.reuse ;  /* 0x800000253b3b7221 */ /* 0x100fe20000000000 */
[----:B------:R-:W-:Y:S03]  /*4d20*/  STS.U16 [R69+UR7+0x4500], R230 ;  /* 0x004500e645007988 */ /* 0x000fe60008000407 */
[----:B------:R-:W2:Y:S01]  /*4d30*/  MUFU.EX2 R47, R47 ;  /* 0x0000002f002f7308 */ /* 0x000ea20000000800 */
[----:B------:R-:W-:Y:S04]  /*4d40*/  STS.U16 [R69+UR7+0x4900], R214 ;  /* 0x004900d645007988 */ /* 0x000fe80008000407 */
[----:B------:R-:W-:Y:S03]  /*4d50*/  STS.U16 [R69+UR7+0x4d00], R220 ;  /* 0x004d00dc45007988 */ /* 0x000fe60008000407 */
[----:B------:R-:W3:Y:S01]  /*4d60*/  MUFU.EX2 R48, R48 ;  /* 0x0000003000307308 */ /* 0x000ee20000000800 */
[----:B------:R-:W-:Y:S04]  /*4d70*/  STS.U16 [R69+UR7+0x5100], R226 ;  /* 0x005100e245007988 */ /* 0x000fe80008000407 */
[----:B------:R4:W-:Y:S04]  /*4d80*/  STS.U16 [R69+UR7+0x5500], R66 ;  /* 0x0055004245007988 */ /* 0x0009e80008000407 */
[----:B------:R-:W-:Y:S04]  /*4d90*/  STS.U16 [R69+UR7+0x5900], R218 ;  /* 0x005900da45007988 */ /* 0x000fe80008000407 */
[----:B------:R-:W-:Y:S04]  /*4da0*/  STS.U16 [R69+UR7+0x5d00], R222 ;  /* 0x005d00de45007988 */ /* 0x000fe80008000407 */
[----:B------:R5:W-:Y:S01]  /*4db0*/  STS.U16 [R198+UR7+0x4e00], R65 ;  /* 0x004e0041c6007988 */ /* 0x000be20008000407 */
[----:B------:R-:W1:Y:S01]  /*4dc0*/  MUFU.EX2 R49, R49 ;  /* 0x0000003100317308 */ /* 0x000e620000000800 */
[----:B----4-:R-:W-:Y:S01]  /*4dd0*/  FMUL R66, R59, 1.4426950216293334961 ;  /* 0x3fb8aa3b3b427820 */ /* 0x010fe20000400000 */
[--C-:B------:R-:W-:Y:S01]  /*4de0*/  FADD R53, R53, -R37.reuse ;  /* 0x8000002535357221 */ /* 0x100fe20000000000 */
[----:B------:R-:W-:Y:S01]  /*4df0*/  FADD R59, R58, -R37 ;  /* 0x800000253a3b7221 */ /* 0x000fe20000000000 */
[----:B-----5:R-:W-:-:S04]  /*4e00*/  FADD R65, R43, R208 ;  /* 0x000000d02b417221 */ /* 0x020fc80000000000 */
[----:B------:R-:W4:Y:S01]  /*4e10*/  MUFU.EX2 R50, R50 ;  /* 0x0000003200327308 */ /* 0x000f220000000800 */
[----:B0-----:R-:W-:Y:S01]  /*4e20*/  FADD R69, R46, R65 ;  /* 0x000000412e457221 */ /* 0x001fe20000000000 */
[----:B------:R-:W-:Y:S01]  /*4e30*/  FMUL R53, R53, 1.4426950216293334961 ;  /* 0x3fb8aa3b35357820 */ /* 0x000fe20000400000 */
[----:B------:R-:W-:-:S05]  /*4e40*/  FADD R210, R210, -R37 ;  /* 0x80000025d2d27221 */ /* 0x000fca0000000000 */
[----:B------:R1:W-:Y:S01]  /*4e50*/  MUFU.EX2 R58, R66 ;  /* 0x00000042003a7308 */ /* 0x0003e20000000800 */
[----:B------:R-:W-:Y:S01]  /*4e60*/  STS.U16 [R198+UR7+0x4200], R207 ;  /* 0x004200cfc6007988 */ /* 0x000fe20008000407 */
[----:B------:R-:W-:-:S03]  /*4e70*/  FMUL R64, R210, 1.4426950216293334961 ;  /* 0x3fb8aa3bd2407820 */ /* 0x000fc60000400000 */
[----:B------:R-:W-:Y:S01]  /*4e80*/  STS.U16 [R198+UR7+0x4600], R223 ;  /* 0x004600dfc6007988 */ /* 0x000fe20008000407 */
[----:B-1----:R-:W-:-:S03]  /*4e90*/  FADD R66, R44, R69 ;  /* 0x000000452c427221 */ /* 0x002fc60000000000 */
[----:B------:R-:W-:Y:S01]  /*4ea0*/  STS.U16 [R198+UR7+0x4a00], R227 ;  /* 0x004a00e3c6007988 */ /* 0x000fe20008000407 */
[----:B------:R-:W0:Y:S03]  /*4eb0*/  MUFU.EX2 R51, R51 ;  /* 0x0000003300337308 */ /* 0x000e260000000800 */
[----:B------:R-:W-:Y:S01]  /*4ec0*/  STS.U16 [R198+UR7+0x5200], R217 ;  /* 0x005200d9c6007988 */ /* 0x000fe20008000407 */
[----:B------:R-:W-:-:S03]  /*4ed0*/  FADD R55, R55, -R37 ;  /* 0x8000002537377221 */ /* 0x000fc60000000000 */
[----:B------:R-:W-:Y:S04]  /*4ee0*/  STS.U16 [R198+UR7+0x5600], R225 ;  /* 0x005600e1c6007988 */ /* 0x000fe80008000407 */
[----:B------:R-:W-:Y:S04]  /*4ef0*/  STS.U16 [R198+UR7+0x5a00], R205 ;  /* 0x005a00cdc6007988 */ /* 0x000fe80008000407 */
[----:B------:R-:W-:Y:S04]  /*4f00*/  STS.U16 [R198+UR7+0x5e00], R221 ;  /* 0x005e00ddc6007988 */ /* 0x000fe80008000407 */
[----:B------:R2:W-:Y:S01]  /*4f10*/  STS.U16 [R200+UR7+0x4700], R67 ;  /* 0x00470043c8007988 */ /* 0x0005e20008000407 */
[----:B------:R-:W1:Y:S01]  /*4f20*/  MUFU.EX2 R53, R53 ;  /* 0x0000003500357308 */ /* 0x000e620000000800 */
[----:B------:R-:W-:Y:S01]  /*4f30*/  FMUL R55, R55, 1.4426950216293334961 ;  /* 0x3fb8aa3b37377820 */ /* 0x000fe20000400000 */
[----:B------:R-:W-:Y:S01]  /*4f40*/  FADD R56, R56, -R37 ;  /* 0x8000002538387221 */ /* 0x000fe20000000000 */
[----:B--2---:R-:W-:-:S05]  /*4f50*/  FADD R67, R47, R66 ;  /* 0x000000422f437221 */ /* 0x004fca0000000000 */
[----:B------:R-:W2:Y:S01]  /*4f60*/  MUFU.EX2 R64, R64 ;  /* 0x0000004000407308 */ /* 0x000ea20000000800 */
[----:B---3--:R-:W-:Y:S01]  /*4f70*/  FADD R198, R48, R67 ;  /* 0x0000004330c67221 */ /* 0x008fe20000000000 */
[----:B------:R-:W-:-:S03]  /*4f80*/  FMUL R56, R56, 1.4426950216293334961 ;  /* 0x3fb8aa3b38387820 */ /* 0x000fc60000400000 */
[----:B------:R-:W-:-:S03]  /*4f90*/  FADD R67, R49, R198 ;  /* 0x000000c631437221 */ /* 0x000fc60000000000 */
[----:B------:R-:W3:Y:S01]  /*4fa0*/  MUFU.EX2 R55, R55 ;  /* 0x0000003700377308 */ /* 0x000ee20000000800 */
[----:B----4-:R-:W-:Y:S01]  /*4fb0*/  FADD R198, R50, R67 ;  /* 0x0000004332c67221 */ /* 0x010fe20000000000 */
[----:B------:R-:W-:Y:S01]  /*4fc0*/  FMUL R59, R59, 1.4426950216293334961 ;  /* 0x3fb8aa3b3b3b7820 */ /* 0x000fe20000400000 */
[----:B------:R-:W-:Y:S01]  /*4fd0*/  FADD R201, R201, -R37 ;  /* 0x80000025c9c97221 */ /* 0x000fe20000000000 */
[----:B------:R-:W-:Y:S01]  /*4fe0*/  F2FP.BF16.F32.PACK_AB R4, R5, R4 ;  /* 0x000000040504723e */ /* 0x000fe200000010ff */
[----:B0-----:R-:W-:-:S03]  /*4ff0*/  FADD R198, R51, R198 ;  /* 0x000000c633c67221 */ /* 0x001fc60000000000 */
[----:B------:R-:W0:Y:S01]  /*5000*/  MUFU.EX2 R56, R56 ;  /* 0x0000003800387308 */ /* 0x000e220000000800 */
[----:B------:R-:W-:Y:S02]  /*5010*/  F2FP.BF16.F32.PACK_AB R5, R7, R6 ;  /* 0x000000060705723e */ /* 0x000fe400000010ff */
[----:B------:R-:W-:Y:S01]  /*5020*/  F2FP.BF16.F32.PACK_AB R7, R11, R12 ;  /* 0x0000000c0b07723e */ /* 0x000fe200000010ff */
[----:B-1----:R-:W-:Y:S01]  /*5030*/  FADD R11, R53, R198 ;  /* 0x000000c6350b7221 */ /* 0x002fe20000000000 */
[----:B------:R-:W-:Y:S01]  /*5040*/  FMUL R65, R201, 1.4426950216293334961 ;  /* 0x3fb8aa3bc9417820 */ /* 0x000fe20000400000 */
[----:B------:R-:W-:Y:S02]  /*5050*/  FADD R212, R212, -R37 ;  /* 0x80000025d4d47221 */ /* 0x000fe40000000000 */
[----:B------:R-:W1:Y:S01]  /*5060*/  MUFU.EX2 R59, R59 ;  /* 0x0000003b003b7308 */ /* 0x000e620000000800 */
[----:B--2---:R-:W-:Y:S01]  /*5070*/  FADD R12, R64, R11 ;  /* 0x0000000b400c7221 */ /* 0x004fe20000000000 */
[----:B------:R-:W-:Y:S01]  /*5080*/  FADD R66, R62, -R37 ;  /* 0x800000253e427221 */ /* 0x000fe20000000000 */
[----:B------:R-:W-:Y:S01]  /*5090*/  F2FP.BF16.F32.PACK_AB R6, R9, R8 ;  /* 0x000000080906723e */ /* 0x000fe200000010ff */
[----:B------:R-:W-:Y:S01]  /*50a0*/  FMUL R212, R212, 1.4426950216293334961 ;  /* 0x3fb8aa3bd4d47820 */ /* 0x000fe20000400000 */
[----:B------:R-:W-:Y:S01]  /*50b0*/  F2FP.BF16.F32.PACK_AB R8, R13, R10 ;  /* 0x0000000a0d08723e */ /* 0x000fe200000010ff */
[----:B---3--:R-:W-:-:S02]  /*50c0*/  FADD R13, R55, R12 ;  /* 0x0000000c370d7221 */ /* 0x008fc40000000000 */
[----:B------:R-:W2:Y:S01]  /*50d0*/  MUFU.EX2 R65, R65 ;  /* 0x0000004100417308 */ /* 0x000ea20000000800 */
[----:B------:R-:W-:Y:S01]  /*50e0*/  FMUL R66, R66, 1.4426950216293334961 ;  /* 0x3fb8aa3b42427820 */ /* 0x000fe20000400000 */
[----:B------:R-:W-:Y:S01]  /*50f0*/  FADD R60, R60, -R37 ;  /* 0x800000253c3c7221 */ /* 0x000fe20000000000 */
[----:B------:R-:W-:Y:S01]  /*5100*/  F2FP.BF16.F32.PACK_AB R9, R15, R14 ;  /* 0x0000000e0f09723e */ /* 0x000fe200000010ff */
[----:B0-----:R-:W-:Y:S01]  /*5110*/  FADD R15, R56, R13 ;  /* 0x0000000d380f7221 */ /* 0x001fe20000000000 */
[----:B------:R-:W-:-:S03]  /*5120*/  FADD R61, R61, -R37 ;  /* 0x800000253d3d7221 */ /* 0x000fc60000000000 */
[----:B------:R-:W0:Y:S01]  /*5130*/  MUFU.EX2 R62, R212 ;  /* 0x000000d4003e7308 */ /* 0x000e220000000800 */
[----:B------:R-:W-:Y:S01]  /*5140*/  FMUL R60, R60, 1.4426950216293334961 ;  /* 0x3fb8aa3b3c3c7820 */ /* 0x000fe20000400000 */
[----:B------:R-:W-:Y:S01]  /*5150*/  F2FP.BF16.F32.PACK_AB R10, R16, R17 ;  /* 0x00000011100a723e */ /* 0x000fe200000010ff */
[----:B------:R-:W-:Y:S01]  /*5160*/  FADD R16, R58, R15 ;  /* 0x0000000f3a107221 */ /* 0x000fe20000000000 */
[----:B------:R-:W-:Y:S01]  /*5170*/  FMUL R61, R61, 1.4426950216293334961 ;  /* 0x3fb8aa3b3d3d7820 */ /* 0x000fe20000400000 */
[----:B------:R3:W-:Y:S03]  /*5180*/  STS.U16 [R200+UR7+0x5700], R63 ;  /* 0x0057003fc8007988 */ /* 0x0007e60008000407 */
[----:B------:R-:W4:Y:S01]  /*5190*/  MUFU.EX2 R66, R66 ;  /* 0x0000004200427308 */ /* 0x000f220000000800 */
[----:B------:R-:W-:Y:S01]  /*51a0*/  F2FP.BF16.F32.PACK_AB R11, R19, R18 ;  /* 0x00000012130b723e */ /* 0x000fe200000010ff */
[--C-:B------:R-:W-:Y:S01]  /*51b0*/  FADD R57, R57, -R37.reuse ;  /* 0x8000002539397221 */ /* 0x100fe20000000000 */
[----:B-1----:R-:W-:Y:S01]  /*51c0*/  FADD R18, R59, R16 ;  /* 0x000000103b127221 */ /* 0x002fe20000000000 */
[----:B------:R-:W-:-:S04]  /*51d0*/  FADD R54, R54, -R37 ;  /* 0x8000002536367221 */ /* 0x000fc80000000000 */
[----:B---3--:R-:W1:Y:S01]  /*51e0*/  MUFU.EX2 R63, R60 ;  /* 0x0000003c003f7308 */ /* 0x008e620000000800 */
[----:B------:R-:W-:Y:S01]  /*51f0*/  FMUL R57, R57, 1.4426950216293334961 ;  /* 0x3fb8aa3b39397820 */ /* 0x000fe20000400000 */
[----:B--2---:R-:W-:Y:S01]  /*5200*/  FADD R19, R65, R18 ;  /* 0x0000001241137221 */ /* 0x004fe20000000000 */
[----:B------:R-:W-:Y:S01]  /*5210*/  FMUL R54, R54, 1.4426950216293334961 ;  /* 0x3fb8aa3b36367820 */ /* 0x000fe20000400000 */
[----:B------:R-:W-:-:S04]  /*5220*/  F2FP.BF16.F32.PACK_AB R12, R20, R21 ;  /* 0x00000015140c723e */ /* 0x000fc800000010ff */
[----:B------:R-:W2:Y:S01]  /*5230*/  MUFU.EX2 R61, R61 ;  /* 0x0000003d003d7308 */ /* 0x000ea20000000800 */
[----:B------:R-:W-:Y:S01]  /*5240*/  FADD R52, R52, -R37 ;  /* 0x8000002534347221 */ /* 0x000fe20000000000 */
[----:B0-----:R-:W-:Y:S01]  /*5250*/  FADD R21, R62, R19 ;  /* 0x000000133e157221 */ /* 0x001fe20000000000 */
[----:B------:R-:W-:-:S05]  /*5260*/  F2FP.BF16.F32.PACK_AB R14, R25, R24 ;  /* 0x00000018190e723e */ /* 0x000fca00000010ff */
[----:B------:R-:W0:Y:S01]  /*5270*/  MUFU.EX2 R60, R57 ;  /* 0x00000039003c7308 */ /* 0x000e220000000800 */
[----:B------:R-:W-:Y:S01]  /*5280*/  FMUL R52, R52, 1.4426950216293334961 ;  /* 0x3fb8aa3b34347820 */ /* 0x000fe20000400000 */
[----:B----4-:R-:W-:Y:S01]  /*5290*/  FADD R24, R66, R21 ;  /* 0x0000001542187221 */ /* 0x010fe20000000000 */
[----:B------:R-:W-:-:S05]  /*52a0*/  F2FP.BF16.F32.PACK_AB R19, R34, R35 ;  /* 0x000000232213723e */ /* 0x000fca00000010ff */
[----:B------:R-:W3:Y:S01]  /*52b0*/  MUFU.EX2 R54, R54 ;  /* 0x0000003600367308 */ /* 0x000ee20000000800 */
[----:B------:R-:W-:Y:S01]  /*52c0*/  F2FP.BF16.F32.PACK_AB R15, R26, R27 ;  /* 0x0000001b1a0f723e */ /* 0x000fe200000010ff */
[----:B-1----:R-:W-:Y:S01]  /*52d0*/  FADD R26, R63, R24 ;  /* 0x000000183f1a7221 */ /* 0x002fe20000000000 */
[----:B------:R-:W-:-:S05]  /*52e0*/  F2FP.BF16.F32.PACK_AB R16, R28, R29 ;  /* 0x0000001d1c10723e */ /* 0x000fca00000010ff */
[----:B------:R-:W1:Y:S01]  /*52f0*/  MUFU.EX2 R35, R52 ;  /* 0x0000003400237308 */ /* 0x000e620000000800 */
[----:B--2---:R-:W-:Y:S01]  /*5300*/  FADD R29, R61, R26 ;  /* 0x0000001a3d1d7221 */ /* 0x004fe20000000000 */
[----:B------:R-:W-:-:S03]  /*5310*/  F2FP.BF16.F32.PACK_AB R17, R31, R30 ;  /* 0x0000001e1f11723e */ /* 0x000fc600000010ff */
[----:B0-----:R-:W-:Y:S01]  /*5320*/  FADD R31, R60, R29 ;  /* 0x0000001d3c1f7221 */ /* 0x001fe20000000000 */
[----:B------:R-:W-:-:S03]  /*5330*/  UIADD3 UR13, UPT, UPT, UR8, 0xc0, URZ ;  /* 0x000000c0080d7890 */ /* 0x000fc6000fffe0ff */
[----:B---3--:R-:W-:Y:S01]  /*5340*/  FADD R34, R54, R31 ;  /* 0x0000001f36227221 */ /* 0x008fe20000000000 */
[----:B------:R-:W-:Y:S01]  /*5350*/  F2FP.BF16.F32.PACK_AB R21, R204, R39 ;  /* 0x00000027cc15723e */ /* 0x000fe200000010ff */
[----:B------:R-:W-:Y:S01]  /*5360*/  UIADD3 UR14, UPT, UPT, UR14, UR13, URZ ;  /* 0x0000000d0e0e7290 */ /* 0x000fe2000fffe0ff */
[----:B------:R-:W-:Y:S01]  /*5370*/  F2FP.BF16.F32.PACK_AB R13, R22, R23 ;  /* 0x00000017160d723e */ /* 0x000fe200000010ff */
[----:B-1----:R-:W-:Y:S01]  /*5380*/  FADD R39, R35, R34 ;  /* 0x0000002223277221 */ /* 0x002fe20000000000 */
[----:B------:R-:W-:Y:S01]  /*5390*/  F2FP.BF16.F32.PACK_AB R22, R233, R40 ;  /* 0x00000028e916723e */ /* 0x000fe200000010ff */
[----:B------:R0:W-:Y:S01]  /*53a0*/  STS.U16 [R200+UR7+0x4300], R219 ;  /* 0x004300dbc8007988 */ /* 0x0001e20008000407 */
[----:B------:R-:W-:Y:S01]  /*53b0*/  ULEA UR14, UR20, UR14, 0x12 ;  /* 0x0000000e140e7291 */ /* 0x000fe2000f8e90ff */
[----:B------:R-:W-:Y:S02]  /*53c0*/  F2FP.BF16.F32.PACK_AB R18, R32, R33 ;  /* 0x000000212012723e */ /* 0x000fe400000010ff */
[----:B------:R0:W-:Y:S01]  /*53d0*/  STS.U16 [R200+UR7+0x4b00], R211 ;  /* 0x004b00d3c8007988 */ /* 0x0001e20008000407 */
[----:B------:R-:W-:-:S03]  /*53e0*/  F2FP.BF16.F32.PACK_AB R20, R231, R202 ;  /* 0x000000cae714723e */ /* 0x000fc600000010ff */
        /* <DEDUP_REMOVED lines=8> */
[----:B------:R0:W1:Y:S01]  /*5470*/  SHFL.BFLY PT, R40, R39, 0x10, 0x1f ;  /* 0x0e001f0027287f89 */ /* 0x00006200000e0000 */
[----:B------:R-:W-:Y:S02]  /*5480*/  F2FP.BF16.F32.PACK_AB R27, R49, R48 ;  /* 0x00000030311b723e */ /* 0x000fe400000010ff */
[----:B------:R-:W-:Y:S02]  /*5490*/  F2FP.BF16.F32.PACK_AB R28, R51, R50 ;  /* 0x00000032331c723e */ /* 0x000fe400000010ff */
[----:B------:R-:W-:Y:S02]  /*54a0*/  F2FP.BF16.F32.PACK_AB R29, R64, R53 ;  /* 0x00000035401d723e */ /* 0x000fe400000010ff */
[----:B------:R-:W-:Y:S02]  /*54b0*/  F2FP.BF16.F32.PACK_AB R30, R56, R55 ;  /* 0x00000037381e723e */ /* 0x000fe400000010ff */
[----:B------:R-:W-:Y:S02]  /*54c0*/  F2FP.BF16.F32.PACK_AB R31, R59, R58 ;  /* 0x0000003a3b1f723e */ /* 0x000fe400000010ff */
[----:B------:R-:W-:-:S02]  /*54d0*/  F2FP.BF16.F32.PACK_AB R32, R62, R65 ;  /* 0x000000413e20723e */ /* 0x000fc400000010ff */
[----:B------:R-:W-:Y:S02]  /*54e0*/  F2FP.BF16.F32.PACK_AB R33, R63, R66 ;  /* 0x000000423f21723e */ /* 0x000fe400000010ff */
[----:B------:R-:W-:Y:S02]  /*54f0*/  F2FP.BF16.F32.PACK_AB R34, R60, R61 ;  /* 0x0000003d3c22723e */ /* 0x000fe400000010ff */
[----:B------:R-:W-:Y:S01]  /*5500*/  F2FP.BF16.F32.PACK_AB R35, R35, R54 ;  /* 0x000000362323723e */ /* 0x000fe200000010ff */
[----:B0-----:R-:W-:Y:S06]  /*5510*/  @!P0 BRA `(.L_x_9) ;  /* 0x0000000000088947 */ /* 0x001fec0003800000 */
[----:B------:R0:W-:Y:S01]  /*5520*/  STTM.16dp32bit_t0_t15.x32 tmem[UR14], R4 ;  /* 0x00000004000079ed */ /* 0x0001e20008a8000e */
[----:B------:R0:W-:Y:S02]  /*5530*/  STTM.16dp32bit_t16_t31.x32 tmem[UR14+0x20], R4 ;  /* 0x00002004000079ed */ /* 0x0001e40008aa000e */
.L_x_9:
[----:B------:R-:W2:Y:S02]  /*5540*/  FENCE.VIEW.ASYNC.T ;  /* 0x00000000000073c6 */ /* 0x000ea40000000200 */
[----:B--2---:R-:W-:Y:S06]  /*5550*/  BAR.SYNC.DEFER_BLOCKING 0x0 ;  /* 0x0000000000007b1d */ /* 0x004fec0000010000 */
[----:B0-----:R-:W0:Y:S01]  /*5560*/  LDTM.x32 R4, tmem[UR9] ;  /* 0x00000009000479ee */ /* 0x001e2200082c0000 */
[----:B------:R-:W-:Y:S01]  /*5570*/  NOP ;  /* 0x0000000000007918 */ /* 0x000fe20000000000 */
[----:B------:R-:W-:Y:S05]  /*5580*/  @!P0 BRA `(.L_x_10) ;  /* 0x0000000000848947 */ /* 0x000fea0003800000 */
[C---:B0-----:R-:W-:Y:S01]  /*5590*/  FMUL R4, R38.reuse, R4 ;  /* 0x0000000426047220 */ /* 0x041fe20000400000 */
[C---:B------:R-:W-:Y:S01]  /*55a0*/  FMUL R5, R38.reuse, R5 ;  /* 0x0000000526057220 */ /* 0x040fe20000400000 */
        /* <DEDUP_REMOVED lines=29> */
[----:B------:R-:W-:-:S04]  /*5780*/  FMUL R35, R38, R35 ;  /* 0x0000002326237220 */ /* 0x000fc80000400000 */
[----:B------:R2:W-:Y:S03]  /*5790*/  STTM.x32 tmem[UR9], R4 ;  /* 0x00000004000079ed */ /* 0x0005e600082c0009 */
.L_x_10:
[----:B0-----:R-:W0:Y:S02]  /*57a0*/  FENCE.VIEW.ASYNC.T ;  /* 0x00000000000073c6 */ /* 0x001e240000000200 */
[----:B0-----:R-:W-:Y:S01]  /*57b0*/  BAR.SYNC.DEFER_BLOCKING 0x0 ;  /* 0x0000000000007b1d */ /* 0x001fe20000010000 */
[----:B-1----:R-:W-:Y:S01]  /*57c0*/  FADD R39, R39, R40 ;  /* 0x0000002827277221 */ /* 0x002fe20000000000 */
[----:B------:R-:W-:-:S03]  /*57d0*/  UISETP.GE.AND UP0, UPT, UR6, 0x1, UPT ;  /* 0x000000010600788c */ /* 0x000fc6000bf06270 */
[----:B------:R-:W-:Y:S01]  /*57e0*/  FADD R39, R36, R39 ;  /* 0x0000002724277221 */ /* 0x000fe20000000000 */
[----:B------:R0:W-:Y:S06]  /*57f0*/  MEMBAR.ALL.CTA ;  /* 0x0000000000007992 */ /* 0x0001ec0000008000 */
[----:B0-----:R-:W0:Y:S02]  /*5800*/  FENCE.VIEW.ASYNC.S ;  /* 0x00000000000073c6 */ /* 0x001e240000000000 */
[----:B0-----:R-:W-:Y:S06]  /*5810*/  BAR.SYNC.DEFER_BLOCKING 0x0 ;  /* 0x0000000000007b1d */ /* 0x001fec0000010000 */
[----:B------:R-:W-:Y:S05]  /*5820*/  @!P1 BRA `(.L_x_11) ;  /* 0x0000000000cc9947 */ /* 0x000fea0003800000 */
[----:B------:R-:W-:Y:S01]  /*5830*/  UIADD3 UR5, UPT, UPT, UR7, 0x4000, URZ ;  /* 0x0000400007057890 */ /* 0x000fe2000fffe0ff */
[----:B------:R-:W-:Y:S01]  /*5840*/  UMOV UR4, URZ ;  /* 0x000000ff00047c82 */ /* 0x000fe20008000000 */
[----:B------:R-:W-:Y:S02]  /*5850*/  UIADD3 UR20, UPT, UPT, UR8, 0xc8, URZ ;  /* 0x000000c808147890 */ /* 0x000fe4000fffe0ff */
[----:B------:R-:W-:Y:S02]  /*5860*/  USHF.R.U32.HI UR5, URZ, 0x4, UR5 ;  /* 0x00000004ff057899 */ /* 0x000fe40008011605 */
[----:B------:R-:W-:Y:S02]  /*5870*/  UIADD3 UR50, UPT, UPT, UR8, 0xd0, URZ ;  /* 0x000000d008327890 */ /* 0x000fe4000fffe0ff */
[----:B------:R-:W-:Y:S02]  /*5880*/  USGXT.U32 UR18, UR5, 0xe ;  /* 0x0000000e0512789a */ /* 0x000fe40008000000 */
[----:B------:R-:W-:-:S02]  /*5890*/  UIADD3 UR51, UPT, UPT, UR8, 0xd8, URZ ;  /* 0x000000d808337890 */ /* 0x000fc4000fffe0ff */
[----:B------:R-:W-:Y:S02]  /*58a0*/  UIADD3 UR36, UP3, UPT, UR18, 0x2, URZ ;  /* 0x0000000212247890 */ /* 0x000fe4000ff7e0ff */
[----:B------:R-:W-:Y:S02]  /*58b0*/  UIADD3 UR52, UPT, UPT, UR8, 0xe0, URZ ;  /* 0x000000e008347890 */ /* 0x000fe4000fffe0ff */
[----:B------:R-:W-:Y:S02]  /*58c0*/  UIADD3.X UR37, UPT, UPT, UR4, 0x40004040, URZ, UP3, !UPT ;  /* 0x4000404004257890 */ /* 0x000fe40009ffe4ff */
[----:B------:R-:W-:Y:S02]  /*58d0*/  UIADD3 UR40, UP3, UPT, UR36, 0x2, URZ ;  /* 0x0000000224287890 */ /* 0x000fe4000ff7e0ff */
[----:B------:R-:W-:Y:S02]  /*58e0*/  UIADD3 UR42, UP4, UPT, UR36, 0x4, URZ ;  /* 0x00000004242a7890 */ /* 0x000fe4000ff9e0ff */
[----:B------:R-:W-:-:S02]  /*58f0*/  UIADD3.X UR41, UPT, UPT, UR37, URZ, URZ, UP3, !UPT ;  /* 0x000000ff25297290 */ /* 0x000fc40009ffe4ff */
[----:B------:R-:W-:Y:S01]  /*5900*/  UIADD3.X UR43, UPT, UPT, UR37, URZ, URZ, UP4, !UPT ;  /* 0x000000ff252b7290 */ /* 0x000fe2000a7fe4ff */
[----:B------:R-:W-:Y:S01]  /*5910*/  UMOV UR4, UR10 ;  /* 0x0000000a00047c82 */ /* 0x000fe20008000000 */
[----:B------:R-:W-:Y:S01]  /*5920*/  UMOV UR5, URZ ;  /* 0x000000ff00057c82 */ /* 0x000fe20008000000 */
[----:B------:R-:W-:Y:S02]  /*5930*/  UIADD3.64 UR44, UPT, UPT, UR36, 0x1fe, URZ ;  /* 0x000001fe242c7897 */ /* 0x000fe4000fffe0ff */
[----:B------:R-:W-:Y:S02]  /*5940*/  UIADD3 UR53, UPT, UPT, UR8, 0xe8, URZ ;  /* 0x000000e808357890 */ /* 0x000fe4000fffe0ff */
[----:B------:R-:W-:Y:S02]  /*5950*/  UIADD3.64 UR46, UPT, UPT, UR36, 0x200, URZ ;  /* 0x00000200242e7897 */ /* 0x000fe4000fffe0ff */
[----:B------:R-:W-:Y:S01]  /*5960*/  UIADD3 UR54, UPT, UPT, UR8, 0xf0, URZ ;  /* 0x000000f008367890 */ /* 0x000fe2000fffe0ff */
[----:B------:R-:W-:Y:S01]  /*5970*/  UMOV UR56, UR4 ;  /* 0x0000000400387c82 */ /* 0x000fe20008000000 */
[----:B------:R-:W-:Y:S01]  /*5980*/  UIADD3.64 UR48, UPT, UPT, UR36, 0x202, URZ ;  /* 0x0000020224307897 */ /* 0x000fe2000fffe0ff */
[----:B------:R-:W-:Y:S01]  /*5990*/  UMOV UR16, 0x0 ;  /* 0x0000000000107882 */ /* 0x000fe20000000000 */
[----:B------:R-:W-:Y:S01]  /*59a0*/  UMOV UR17, 0x8100490 ;  /* 0x0810049000117882 */ /* 0x000fe20000000000 */
[----:B------:R-:W-:Y:S01]  /*59b0*/  UIADD3 UR55, UPT, UPT, UR8, 0xf8, URZ ;  /* 0x000000f808377890 */ /* 0x000fe2000fffe0ff */
[----:B------:R-:W-:Y:S01]  /*59c0*/  UMOV UR19, 0x40004040 ;  /* 0x4000404000137882 */ /* 0x000fe20000000000 */
[----:B------:R-:W-:Y:S01]  /*59d0*/  UIADD3.64 UR4, UPT, UPT, UR36, 0x204, URZ ;  /* 0x0000020424047897 */ /* 0x000fe2000fffe0ff */
[----:B------:R0:W-:Y:S01]  /*59e0*/  UTCHMMA tmem[UR13], gdesc[UR18], tmem[UR8], tmem[UR16], idesc[UR17], UPT ;  /* 0x00ff10120d0079ea */ /* 0x0001e2000b800008 */
[----:B------:R-:W-:Y:S01]  /*59f0*/  UMOV UR24, 0x0 ;  /* 0x0000000000187882 */ /* 0x000fe20000000000 */
[----:B------:R-:W-:Y:S01]  /*5a00*/  UMOV UR25, 0x8100490 ;  /* 0x0810049000197882 */ /* 0x000fe20000000000 */
[----:B------:R-:W-:Y:S01]  /*5a10*/  UMOV UR26, 0x0 ;  /* 0x00000000001a7882 */ /* 0x000fe20000000000 */
[----:B------:R-:W-:Y:S01]  /*5a20*/  UMOV UR27, 0x8100490 ;  /* 0x08100490001b7882 */ /* 0x000fe20000000000 */
[----:B------:R-:W-:Y:S01]  /*5a30*/  UMOV UR28, 0x0 ;  /* 0x00000000001c7882 */ /* 0x000fe20000000000 */
[----:B------:R-:W-:Y:S01]  /*5a40*/  UMOV UR29, 0x8100490 ;  /* 0x08100490001d7882 */ /* 0x000fe20000000000 */
[----:B------:R0:W-:Y:S01]  /*5a50*/  UTCHMMA tmem[UR20], gdesc[UR36], tmem[UR8], tmem[UR24], idesc[UR25], UPT ;  /* 0x00ff1824140079ea */ /* 0x0001e2000b800008 */
        /* <DEDUP_REMOVED lines=12> */
[----:B------:R0:W-:Y:S01]  /*5b20*/  UTCHMMA tmem[UR54], gdesc[UR48], tmem[UR8], tmem[UR34], idesc[UR35], UPT ;  /* 0x00ff2230360079ea */ /* 0x0001e2000b800008 */
[----:B------:R0:W-:Y:S01]  /*5b30*/  UTCHMMA tmem[UR55], gdesc[UR4], tmem[UR8], tmem[UR38], idesc[UR39], UPT ;  /* 0x00ff2604370079ea */ /* 0x0001e2000b800008 */
[----:B------:R0:W-:Y:S01]  /*5b40*/  UTCBAR [UR56], URZ ;  /* 0x000000ff380073e9 */ /* 0x0001e200080000ff */
[----:B------:R-:W-:Y:S01]  /*5b50*/  NOP ;  /* 0x0000000000007918 */ /* 0x000fe20000000000 */
.L_x_11:
[----:B------:R-:W-:Y:S01]  /*5b60*/  FSEL R36, R37, -INF , P0 ;  /* 0xff80000025247808 */ /* 0x000fe20000000000 */
[----:B------:R-:W-:Y:S01]  /*5b70*/  UMOV UR66, URZ ;  /* 0x000000ff00427c82 */ /* 0x000fe20008000000 */
[----:B------:R-:W-:Y:S01]  /*5b80*/  FSEL R69, R39, 1, P0 ;  /* 0x3f80000027457808 */ /* 0x000fe20000000000 */
[----:B------:R-:W-:Y:S06]  /*5b90*/  BRA.U !UP0, `(.L_x_12) ;  /* 0x0000005108447547 */ /* 0x000fec000b800000 */
[----:B0-----:R-:W0:Y:S01]  /*5ba0*/  LDCU UR19, c[0x0][0x3d4] ;  /* 0x00007a80ff1377ac */ /* 0x001e220008000800 */
[----:B------:R-:W-:Y:S01]  /*5bb0*/  IMAD.MOV.U32 R199, RZ, RZ, R36 ;  /* 0x000000ffffc77224 */ /* 0x000fe200078e0024 */
[----:B------:R-:W1:Y:S01]  /*5bc0*/  LDCU UR20, c[0x0][0x3c4] ;  /* 0x00007880ff1477ac */ /* 0x000e620008000800 */
[----:B------:R-:W-:Y:S02]  /*5bd0*/  USHF.R.U32.HI UR17, URZ, 0x4, UR15 ;  /* 0x00000004ff117899 */ /* 0x000fe4000801160f */
[----:B------:R-:W-:Y:S02]  /*5be0*/  UIADD3 UR18, UPT, UPT, UR7, 0xc000, URZ ;  /* 0x0000c00007127890 */ /* 0x000fe4000fffe0ff */
[----:B------:R-:W-:Y:S02]  /*5bf0*/  USHF.R.U32.HI UR24, URZ, 0x4, UR7 ;  /* 0x00000004ff187899 */ /* 0x000fe40008011607 */
[----:B------:R-:W-:Y:S02]  /*5c00*/  UISETP.NE.U32.AND UP3, UPT, UR21, URZ, UPT ;  /* 0x000000ff1500728c */ /* 0x000fe4000bf65070 */
[----:B------:R-:W-:-:S02]  /*5c10*/  USGXT.U32 UR17, UR17, 0xe ;  /* 0x0000000e1111789a */ /* 0x000fc40008000000 */
[----:B------:R-:W-:Y:S02]  /*5c20*/  USHF.R.U32.HI UR21, URZ, 0x4, UR18 ;  /* 0x00000004ff157899 */ /* 0x000fe40008011612 */
[----:B------:R-:W-:Y:S02]  /*5c30*/  USGXT.U32 UR24, UR24, 0xe ;  /* 0x0000000e1818789a */ /* 0x000fe40008000000 */
[----:B------:R-:W-:Y:S02]  /*5c40*/  UIADD3 UR26, UP0, UPT, UR17, 0x2, URZ ;  /* 0x00000002111a7890 */ /* 0x000fe4000ff1e0ff */
[----:B0-----:R-:W-:Y:S02]  /*5c50*/  USHF.L.U32 UR18, UR19, 0x7, URZ ;  /* 0x0000000713127899 */ /* 0x001fe400080006ff */
[----:B------:R-:W-:Y:S01]  /*5c60*/  USGXT.U32 UR21, UR21, 0xe ;  /* 0x0000000e1515789a */ /* 0x000fe20008000000 */
[----:B------:R-:W-:Y:S01]  /*5c70*/  UMOV UR4, URZ ;  /* 0x000000ff00047c82 */ /* 0x000fe20008000000 */
[----:B-1----:R-:W-:-:S02]  /*5c80*/  USHF.L.U32 UR19, UR20, 0x7, URZ ;  /* 0x0000000714137899 */ /* 0x002fc400080006ff */
[----:B------:R-:W-:Y:S02]  /*5c90*/  ULOP3.LUT UR20, UR24, 0x2000000, URZ, 0xfc, !UPT ;  /* 0x0200000018147892 */ /* 0x000fe4000f8efcff */
[----:B------:R-:W-:Y:S02]  /*5ca0*/  UIADD3 UR24, UP4, UPT, UR24, 0x2000080, URZ ;  /* 0x0200008018187890 */ /* 0x000fe4000ff9e0ff */
[----:B------:R-:W-:Y:S02]  /*5cb0*/  UIADD3.X UR27, UPT, UPT, UR4, 0x40004040, URZ, UP0, !UPT ;  /* 0x40004040041b7890 */ /* 0x000fe400087fe4ff */
[----:B------:R-:W-:Y:S01]  /*5cc0*/  UIADD3 UR30, UP0, UPT, UR21, 0x2, URZ ;  /* 0x00000002151e7890 */ /* 0x000fe2000ff1e0ff */
[----:B------:R-:W-:Y:S01]  /*5cd0*/  UMOV UR25, URZ ;  /* 0x000000ff00197c82 */ /* 0x000fe20008000000 */
[----:B------:R-:W-:Y:S01]  /*5ce0*/  UMOV UR5, URZ ;  /* 0x000000ff00057c82 */ /* 0x000fe20008000000 */
[----:B------:R-:W-:Y:S02]  /*5cf0*/  UIADD3.X UR25, UPT, UPT, UR25, 0x40004040, URZ, UP4, !UPT ;  /* 0x4000404019197890 */ /* 0x000fe4000a7fe4ff */
[----:B------:R-:W-:-:S02]  /*5d00*/  UIADD3 UR28, UP4, UPT, UR24, 0x80, URZ ;  /* 0x00000080181c7890 */ /* 0x000fc4000ff9e0ff */
[----:B------:R-:W-:Y:S02]  /*5d10*/  UIADD3 UR32, UP5, UPT, UR24, 0x100, URZ ;  /* 0x0000010018207890 */ /* 0x000fe4000ffbe0ff */
[----:B------:R-:W-:Y:S01]  /*5d20*/  UIADD3.X UR31, UPT, UPT, UR5, 0x40004040, URZ, UP0, !UPT ;  /* 0x40004040051f7890 */ /* 0x000fe200087fe4ff */
[----:B------:R-:W-:Y:S01]  /*5d30*/  UMOV UR15, 0x1 ;  /* 0x00000001000f7882 */ /* 0x000fe20000000000 */
[----:B------:R-:W0:Y:S01]  /*5d40*/  LDCU UR16, c[0x0][0x3a8] ;  /* 0x00007500ff1077ac */ /* 0x000e220008000800 */
[----:B------:R-:W-:Y:S02]  /*5d50*/  UIADD3.X UR29, UPT, UPT, UR25, URZ, URZ, UP4, !UPT ;  /* 0x000000ff191d7290 */ /* 0x000fe4000a7fe4ff */
[----:B------:R-:W-:Y:S02]  /*5d60*/  UIADD3.X UR33, UPT, UPT, UR25, URZ, URZ, UP5, !UPT ;  /* 0x000000ff19217290 */ /* 0x000fe4000affe4ff */
[----:B------:R-:W-:Y:S02]  /*5d70*/  UIADD3.64 UR34, UPT, UPT, UR26, 0x2, URZ ;  /* 0x000000021a227897 */ /* 0x000fe4000fffe0ff */
[----:B------:R-:W-:-:S02]  /*5d80*/  UIADD3.64 UR36, UPT, UPT, UR26, 0x4, URZ ;  /* 0x000000041a247897 */ /* 0x000fc4000fffe0ff */
[----:B------:R-:W-:Y:S02]  /*5d90*/  UIADD3.64 UR38, UPT, UPT, UR30, 0x2, URZ ;  /* 0x000000021e267897 */ /* 0x000fe4000fffe0ff */
[----:B------:R-:W-:Y:S02]  /*5da0*/  UIADD3.64 UR40, UPT, UPT, UR30, 0x4, URZ ;  /* 0x000000041e287897 */ /* 0x000fe4000fffe0ff */
[----:B------:R-:W-:Y:S02]  /*5db0*/  UIADD3.64 UR42, UPT, UPT, UR30, 0x1fe, URZ ;  /* 0x000001fe1e2a7897 */ /* 0x000fe4000fffe0ff */
[----:B------:R-:W-:Y:S02]  /*5dc0*/  UIADD3.64 UR44, UPT, UPT, UR30, 0x200, URZ ;  /* 0x000002001e2c7897 */ /* 0x000fe4000fffe0ff */
[----:B------:R-:W-:Y:S02]  /*5dd0*/  UIADD3.64 UR46, UPT, UPT, UR30, 0x202, URZ ;  /* 0x000002021e2e7897 */ /* 0x000fe4000fffe0ff */
[----:B------:R-:W-:Y:S01]  /*5de0*/  UIADD3.64 UR48, UPT, UPT, UR30, 0x204, URZ ;  /* 0x000002041e307897 */ /* 0x000fe2000fffe0ff */
[----:B------:R-:W-:Y:S01]  /*5df0*/  UMOV UR66, URZ ;  /* 0x000000ff00427c82 */ /* 0x000fe20008000000 */
[----:B------:R-:W-:Y:S01]  /*5e00*/  UMOV UR67, URZ ;  /* 0x000000ff00437c82 */ /* 0x000fe20008000000 */
[----:B------:R-:W-:Y:S01]  /*5e10*/  UMOV UR68, URZ ;  /* 0x000000ff00447c82 */ /* 0x000fe20008000000 */
[----:B------:R-:W-:Y:S01]  /*5e20*/  UMOV UR64, URZ ;  /* 0x000000ff00407c82 */ /* 0x000fe20008000000 */
[----:B------:R-:W-:Y:S01]  /*5e30*/  UMOV UR62, UR19 ;  /* 0x00000013003e7c82 */ /* 0x000fe20008000000 */
[----:B0-----:R-:W-:-:S06]  /*5e40*/  UMOV UR63, UR18 ;  /* 0x00000012003f7c82 */ /* 0x001fcc0008000000 */
.L_x_17:
[----:B--2---:R-:W-:Y:S02]  /*5e50*/  IMAD.U32 R11, RZ, RZ, UR62 ;  /* 0x0000003eff0b7e24 */ /* 0x004fe4000f8e00ff */
[----:B------:R-:W-:Y:S02]  /*5e60*/  IMAD.U32 R17, RZ, RZ, UR62 ;  /* 0x0000003eff117e24 */ /* 0x000fe4000f8e00ff */
[----:B------:R-:W-:-:S04]  /*5e70*/  IMAD.WIDE R10, R11, 0x2, R132 ;  /* 0x000000020b0a7825 */ /* 0x000fc800078e0284 */
[----:B------:R-:W-:Y:S01]  /*5e80*/  IMAD.U32 R19, RZ, RZ, UR62 ;  /* 0x0000003eff137e24 */ /* 0x000fe2000f8e00ff */
[----:B------:R0:W2:Y:S01]  /*5e90*/  LDG.E.U16 R4, desc[UR22][R10.64] ;  /* 0x000000160a047981 */ /* 0x0000a2000c1e1500 */
[----:B------:R-:W-:Y:S02]  /*5ea0*/  IMAD.U32 R15, RZ, RZ, UR62 ;  /* 0x0000003eff0f7e24 */ /* 0x000fe4000f8e00ff */
[----:B------:R-:W-:Y:S02]  /*5eb0*/  IMAD.U32 R13, RZ, RZ, UR62 ;  /* 0x0000003eff0d7e24 */ /* 0x000fe4000f8e00ff */
[----:B------:R-:W-:-:S04]  /*5ec0*/  IMAD.WIDE R16, R17, 0x2, R120 ;  /* 0x0000000211107825 */ /* 0x000fc800078e0278 */
[----:B------:R-:W-:Y:S01]  /*5ed0*/  IMAD.U32 R21, RZ, RZ, UR62 ;  /* 0x0000003eff157e24 */ /* 0x000fe2000f8e00ff */
[----:B------:R1:W3:Y:S01]  /*5ee0*/  LDG.E.U16 R7, desc[UR22][R16.64] ;  /* 0x0000001610077981 */ /* 0x0002e2000c1e1500 */
[----:B------:R-:W-:Y:S02]  /*5ef0*/  IMAD.U32 R9, RZ, RZ, UR62 ;  /* 0x0000003eff097e24 */ /* 0x000fe4000f8e00ff */
[----:B------:R-:W-:-:S04]  /*5f00*/  IMAD.WIDE R18, R19, 0x2, R116 ;  /* 0x0000000213127825 */ /* 0x000fc800078e0274 */
[----:B------:R-:W-:Y:S01]  /*5f10*/  IMAD.U32 R23, RZ, RZ, UR62 ;  /* 0x0000003eff177e24 */ /* 0x000fe2000f8e00ff */
[----:B------:R4:W5:Y:S01]  /*5f20*/  LDG.E.U16 R8, desc[UR22][R18.64] ;  /* 0x0000001612087981 */ /* 0x000962000c1e1500 */
[----:B------:R-:W-:-:S04]  /*5f30*/  IMAD.WIDE R14, R15, 0x2, R124 ;  /* 0x000000020f0e7825 */ /* 0x000fc800078e027c */
[----:B------:R-:W-:Y:S01]  /*5f40*/  IMAD.WIDE R12, R13, 0x2, R128 ;  /* 0x000000020d0c7825 */ /* 0x000fe200078e0280 */
[----:B------:R1:W5:Y:S03]  /*5f50*/  LDG.E.U16 R6, desc[UR22][R14.64] ;  /* 0x000000160e067981 */ /* 0x000366000c1e1500 */
[----:B------:R-:W-:Y:S01]  /*5f60*/  IMAD.WIDE R20, R21, 0x2, R112 ;  /* 0x0000000215147825 */ /* 0x000fe200078e0270 */
[----:B------:R4:W5:Y:S03]  /*5f70*/  LDG.E.U16 R5, desc[UR22][R12.64] ;  /* 0x000000160c057981 */ /* 0x000966000c1e1500 */
[----:B0-----:R-:W-:Y:S02]  /*5f80*/  IMAD.WIDE R10, R9, 0x2, R108 ;  /* 0x00000002090a7825 */ /* 0x001fe400078e026c */
[----:B------:R0:W5:Y:S02]  /*5f90*/  LDG.E.U16 R9, desc[UR22][R20.64] ;  /* 0x0000001614097981 */ /* 0x000164000c1e1500 */
[----:B------:R-:W-:-:S02]  /*5fa0*/  IMAD.U32 R25, RZ, RZ, UR62 ;  /* 0x0000003eff197e24 */ /* 0x000fc4000f8e00ff */
[----:B-1----:R-:W-:Y:S01]  /*5fb0*/  IMAD.WIDE R16, R23, 0x2, R96 ;  /* 0x0000000217107825 */ /* 0x002fe200078e0260 */
[----:B------:R1:W5:Y:S03]  /*5fc0*/  LDG.E.U16 R10, desc[UR22][R10.64] ;  /* 0x000000160a0a7981 */ /* 0x000366000c1e1500 */
[----:B----4-:R-:W-:Y:S01]  /*5fd0*/  IMAD.U32 R19, RZ, RZ, UR62 ;  /* 0x0000003eff137e24 */ /* 0x010fe2000f8e00ff */
[----:B------:R4:W5:Y:S01]  /*5fe0*/  LDG.E.U16 R36, desc[UR22][R16.64] ;  /* 0x0000001610247981 */ /* 0x000962000c1e1500 */
[----:B------:R-:W-:Y:S02]  /*5ff0*/  IMAD.U32 R27, RZ, RZ, UR62 ;  /* 0x0000003eff1b7e24 */ /* 0x000fe4000f8e00ff */
[----:B------:R-:W-:-:S04]  /*6000*/  IMAD.WIDE R14, R25, 0x2, R100 ;  /* 0x00000002190e7825 */ /* 0x000fc800078e0264 */
[C---:B------:R-:W-:Y:S01]  /*6010*/  IMAD.WIDE R12, R23.reuse, 0x2, R104 ;  /* 0x00000002170c7825 */ /* 0x040fe200078e0268 */
[----:B------:R1:W5:Y:S03]  /*6020*/  LDG.E.U16 R34, desc[UR22][R14.64] ;  /* 0x000000160e227981 */ /* 0x000366000c1e1500 */
[----:B0-----:R-:W-:Y:S01]  /*6030*/  IMAD.WIDE R20, R23, 0x2, R88 ;  /* 0x0000000217147825 */ /* 0x001fe200078e0258 */
[----:B------:R0:W5:Y:S03]  /*6040*/  LDG.E.U16 R32, desc[UR22][R12.64] ;  /* 0x000000160c207981 */ /* 0x000166000c1e1500 */
[----:B------:R-:W-:Y:S01]  /*6050*/  IMAD.WIDE R22, R25, 0x2, R84 ;  /* 0x0000000219167825 */ /* 0x000fe200078e0254 */
[----:B------:R-:W5:Y:S03]  /*6060*/  LDG.E.U16 R38, desc[UR22][R20.64] ;  /* 0x0000001614267981 */ /* 0x000f66000c1e1500 */
[----:B-1----:R-:W-:Y:S01]  /*6070*/  IMAD.U32 R11, RZ, RZ, UR62 ;  /* 0x0000003eff0b7e24 */ /* 0x002fe2000f8e00ff */
[----:B------:R-:W5:Y:S01]  /*6080*/  LDG.E.U16 R39, desc[UR22][R22.64] ;  /* 0x0000001616277981 */ /* 0x000f62000c1e1500 */
[----:B------:R-:W-:-:S04]  /*6090*/  IMAD.WIDE R18, R19, 0x2, R92 ;  /* 0x0000000213127825 */ /* 0x000fc800078e025c */
[----:B------:R-:W-:Y:S01]  /*60a0*/  IMAD.WIDE R24, R27, 0x2, R80 ;  /* 0x000000021b187825 */ /* 0x000fe200078e0250 */
[----:B------:R1:W5:Y:S03]  /*60b0*/  LDG.E.U16 R37, desc[UR22][R18.64] ;  /* 0x0000001612257981 */ /* 0x000366000c1e1500 */
[----:B----4-:R-:W-:Y:S01]  /*60c0*/  IMAD.U32 R17, RZ, RZ, UR62 ;  /* 0x0000003eff117e24 */ /* 0x010fe2000f8e00ff */
[----:B------:R4:W5:Y:S01]  /*60d0*/  LDG.E.U16 R40, desc[UR22][R24.64] ;  /* 0x0000001618287981 */ /* 0x000962000c1e1500 */
[----:B------:R-:W-:-:S04]  /*60e0*/  IMAD.WIDE R26, R11, 0x2, R76 ;  /* 0x000000020b1a7825 */ /* 0x000fc800078e024c */
[----:B------:R-:W-:Y:S01]  /*60f0*/  IMAD.U32 R15, RZ, RZ, UR62 ;  /* 0x0000003eff0f7e24 */ /* 0x000fe2000f8e00ff */
[----:B------:R-:W5:Y:S01]  /*6100*/  LDG.E.U16 R41, desc[UR22][R26.64] ;  /* 0x000000161a297981 */ /* 0x000f62000c1e1500 */
[----:B0-----:R-:W-:Y:S02]  /*6110*/  IMAD.U32 R13, RZ, RZ, UR62 ;  /* 0x0000003eff0d7e24 */ /* 0x001fe4000f8e00ff */
[----:B------:R-:W-:-:S04]  /*6120*/  IMAD.WIDE R16, R17, 0x2, R122 ;  /* 0x0000000211107825 */ /* 0x000fc800078e027a */
[----:B-1----:R-:W-:Y:S02]  /*6130*/  IMAD.U32 R19, RZ, RZ, UR62 ;  /* 0x0000003eff137e24 */ /* 0x002fe4000f8e00ff */
[----:B----4-:R-:W-:Y:S01]  /*6140*/  IMAD.U32 R25, RZ, RZ, UR62 ;  /* 0x0000003eff197e24 */ /* 0x010fe2000f8e00ff */
[----:B------:R0:W4:Y:S01]  /*6150*/  LDG.E.U16 R26, desc[UR22][R16.64] ;  /* 0x00000016101a7981 */ /* 0x000122000c1e1500 */
[----:B------:R-:W-:-:S04]  /*6160*/  IMAD.WIDE R14, R15, 0x2, R126 ;  /* 0x000000020f0e7825 */ /* 0x000fc800078e027e */
[----:B------:R-:W-:Y:S01]  /*6170*/  IMAD.U32 R29, RZ, RZ, UR62 ;  /* 0x0000003eff1d7e24 */ /* 0x000fe2000f8e00ff */
[----:B------:R1:W4:Y:S01]  /*6180*/  LDG.E.U16 R30, desc[UR22][R14.64] ;  /* 0x000000160e1e7981 */ /* 0x000322000c1e1500 */
[----:B------:R-:W-:-:S04]  /*6190*/  IMAD.WIDE R12, R13, 0x2, R130 ;  /* 0x000000020d0c7825 */ /* 0x000fc800078e0282 */
[----:B------:R-:W-:Y:S01]  /*61a0*/  IMAD.U32 R21, RZ, RZ, UR62 ;  /* 0x0000003eff157e24 */ /* 0x000fe2000f8e00ff */
[----:B------:R1:W4:Y:S01]  /*61b0*/  LDG.E.U16 R11, desc[UR22][R12.64] ;  /* 0x000000160c0b7981 */ /* 0x000322000c1e1500 */
[----:B------:R-:W-:Y:S02]  /*61c0*/  IMAD.U32 R31, RZ, RZ, UR62 ;  /* 0x0000003eff1f7e24 */ /* 0x000fe4000f8e00ff */
[----:B------:R-:W-:-:S04]  /*61d0*/  IMAD.WIDE R18, R19, 0x2, R118 ;  /* 0x0000000213127825 */ /* 0x000fc800078e0276 */
[----:B------:R-:W-:Y:S01]  /*61e0*/  IMAD.U32 R23, RZ, RZ, UR62 ;  /* 0x0000003eff177e24 */ /* 0x000fe2000f8e00ff */
[----:B------:R1:W4:Y:S01]  /*61f0*/  LDG.E.U16 R27, desc[UR22][R18.64] ;  /* 0x00000016121b7981 */ /* 0x000322000c1e1500 */
[----:B0-----:R-:W-:-:S04]  /*6200*/  IMAD.WIDE R16, R25, 0x2, R98 ;  /* 0x0000000219107825 */ /* 0x001fc800078e0262 */
[----:B------:R-:W-:Y:S01]  /*6210*/  IMAD.WIDE R28, R29, 0x2, R72 ;  /* 0x000000021d1c7825 */ /* 0x000fe200078e0248 */
[----:B------:R0:W4:Y:S03]  /*6220*/  LDG.E.U16 R35, desc[UR22][R16.64] ;  /* 0x0000001610237981 */ /* 0x000126000c1e1500 */
[----:B------:R-:W-:Y:S01]  /*6230*/  IMAD.WIDE R20, R21, 0x2, R114 ;  /* 0x0000000215147825 */ /* 0x000fe200078e0272 */
[----:B------:R-:W4:Y:S03]  /*6240*/  LDG.E.U16 R42, desc[UR22][R28.64] ;  /* 0x000000161c2a7981 */ /* 0x000f26000c1e1500 */
[----:B-1----:R-:W-:-:S04]  /*6250*/  IMAD.WIDE R14, R31, 0x2, R102 ;  /* 0x000000021f0e7825 */ /* 0x002fc800078e0266 */
[----:B------:R-:W-:Y:S01]  /*6260*/  IMAD.WIDE R22, R23, 0x2, R110 ;  /* 0x0000000217167825 */ /* 0x000fe200078e026e */
[----:B------:R-:W4:Y:S03]  /*6270*/  LDG.E.U16 R33, desc[UR22][R14.64] ;  /* 0x000000160e217981 */ /* 0x000f26000c1e1500 */
[----:B------:R-:W-:Y:S01]  /*6280*/  IMAD.WIDE R12, R25, 0x2, R106 ;  /* 0x00000002190c7825 */ /* 0x000fe200078e026a */
[----:B------:R1:W4:Y:S03]  /*6290*/  LDG.E.U16 R28, desc[UR22][R20.64] ;  /* 0x00000016141c7981 */ /* 0x000326000c1e1500 */
[----:B------:R-:W-:Y:S01]  /*62a0*/  IMAD.U32 R19, RZ, RZ, UR62 ;  /* 0x0000003eff137e24 */ /* 0x000fe2000f8e00ff */
[----:B------:R1:W4:Y:S01]  /*62b0*/  LDG.E.U16 R29, desc[UR22][R22.64] ;  /* 0x00000016161d7981 */ /* 0x000322000c1e1500 */
[----:B------:R-:W-:-:S02]  /*62c0*/  IMAD.U32 R43, RZ, RZ, UR62 ;  /* 0x0000003eff2b7e24 */ /* 0x000fc4000f8e00ff */
[----:B------:R-:W-:Y:S01]  /*62d0*/  IMAD.U32 R45, RZ, RZ, UR62 ;  /* 0x0000003eff2d7e24 */ /* 0x000fe2000f8e00ff */
[----:B------:R1:W4:Y:S01]  /*62e0*/  LDG.E.U16 R31, desc[UR22][R12.64] ;  /* 0x000000160c1f7981 */ /* 0x000322000c1e1500 */
[----:B0-----:R-:W-:Y:S02]  /*62f0*/  IMAD.U32 R17, RZ, RZ, UR62 ;  /* 0x0000003eff117e24 */ /* 0x001fe4000f8e00ff */
[----:B-1----:R-:W-:-:S04]  /*6300*/  IMAD.WIDE R20, R25, 0x2, R90 ;  /* 0x0000000219147825 */ /* 0x002fc800078e025a */
[----:B------:R-:W-:Y:S02]  /*6310*/  IMAD.WIDE R14, R25, 0x2, R78 ;  /* 0x00000002190e7825 */ /* 0x000fe400078e024e */
[----:B------:R-:W4:Y:S02]  /*6320*/  LDG.E.U16 R20, desc[UR22][R20.64] ;  /* 0x0000001614147981 */ /* 0x000f24000c1e1500 */
[----:B------:R-:W-:Y:S02]  /*6330*/  IMAD.WIDE R18, R19, 0x2, R94 ;  /* 0x0000000213127825 */ /* 0x000fe400078e025e */
[----:B------:R-:W4:Y:S02]  /*6340*/  LDG.E.U16 R14, desc[UR22][R14.64] ;  /* 0x000000160e0e7981 */ /* 0x000f24000c1e1500 */
[----:B------:R-:W-:Y:S02]  /*6350*/  IMAD.WIDE R22, R43, 0x2, R86 ;  /* 0x000000022b167825 */ /* 0x000fe400078e0256 */
[----:B------:R0:W4:Y:S02]  /*6360*/  LDG.E.U16 R18, desc[UR22][R18.64] ;  /* 0x0000001612127981 */ /* 0x000124000c1e1500 */
[----:B------:R-:W-:-:S02]  /*6370*/  IMAD.WIDE R12, R45, 0x2, R82 ;  /* 0x000000022d0c7825 */ /* 0x000fc400078e0252 */
[----:B------:R1:W4:Y:S02]  /*6380*/  LDG.E.U16 R22, desc[UR22][R22.64] ;  /* 0x0000001616167981 */ /* 0x000324000c1e1500 */
[----:B------:R-:W-:Y:S02]  /*6390*/  IMAD.WIDE R16, R17, 0x2, R74 ;  /* 0x0000000211107825 */ /* 0x000fe400078e024a */
[----:B------:R1:W4:Y:S02]  /*63a0*/  LDG.E.U16 R12, desc[UR22][R12.64] ;  /* 0x000000160c0c7981 */ /* 0x000324000c1e1500 */
[----:B------:R-:W-:Y:S02]  /*63b0*/  IMAD.WIDE R24, R25, 0x2, R70 ;  /* 0x0000000219187825 */ /* 0x000fe400078e0246 */
[----:B------:R-:W4:Y:S04]  /*63c0*/  LDG.E.U16 R16, desc[UR22][R16.64] ;  /* 0x0000001610107981 */ /* 0x000f28000c1e1500 */
[----:B------:R-:W4:Y:S01]  /*63d0*/  LDG.E.U16 R24, desc[UR22][R24.64] ;  /* 0x0000001618187981 */ /* 0x000f22000c1e1500 */
[C---:B0-----:R-:W-:Y:S01]  /*63e0*/  LOP3.LUT R19, R0.reuse, 0xff, RZ, 0xc0, !PT ;  /* 0x000000ff00137812 */ /* 0x041fe200078ec0ff */
[C---:B------:R-:W-:Y:S01]  /*63f0*/  IMAD.SHL.U32 R21, R0.reuse, 0x4, RZ ;  /* 0x0000000400157824 */ /* 0x040fe200078e00ff */
[----:B-1----:R-:W-:-:S02]  /*6400*/  LOP3.LUT R23, R0, 0xc0, RZ, 0xc0, !PT ;  /* 0x000000c000177812 */ /* 0x002fc400078ec0ff */
[C---:B------:R-:W-:Y:S01]  /*6410*/  LOP3.LUT P6, RZ, R0.reuse, 0xff, RZ, 0xc0, !PT ;  /* 0x000000ff00ff7812 */ /* 0x040fe200078cc0ff */
[----:B------:R-:W-:Y:S01]  /*6420*/  IMAD.SHL.U32 R19, R19, 0x2, RZ ;  /* 0x0000000213137824 */ /* 0x000fe200078e00ff */
[----:B------:R-:W-:Y:S02]  /*6430*/  LOP3.LUT R21, R21, 0x40, RZ, 0xc0, !PT ;  /* 0x0000004015157812 */ /* 0x000fe400078ec0ff */
[----:B------:R-:W-:Y:S02]  /*6440*/  SHF.R.U32.HI R44, RZ, 0x2, R23 ;  /* 0x00000002ff2c7819 */ /* 0x000fe40000011617 */
[C---:B------:R-:W-:Y:S02]  /*6450*/  LOP3.LUT R13, R0.reuse, 0x80, RZ, 0xc0, !PT ;  /* 0x00000080000d7812 */ /* 0x040fe400078ec0ff */
[----:B------:R-:W-:Y:S01]  /*6460*/  LOP3.LUT R46, R0, 0x6f, RZ, 0xc0, !PT ;  /* 0x0000006f002e7812 */ /* 0x000fe200078ec0ff */
[----:B------:R-:W-:Y:S01]  /*6470*/  UMOV UR4, 0x1 ;  /* 0x0000000100047882 */ /* 0x000fe20000000000 */
[----:B------:R-:W-:-:S02]  /*6480*/  IADD3 R221, P0, PT, R21, UR67, RZ ;  /* 0x0000004315dd7c10 */ /* 0x000fc4000ff1e0ff */
[----:B------:R-:W-:Y:S02]  /*6490*/  LOP3.LUT R19, R19, R44, RZ, 0x3c, !PT ;  /* 0x0000002c13137212 */ /* 0x000fe400078e3cff */
[----:B------:R-:W-:Y:S01]  /*64a0*/  LEA.HI R13, R13, R46, RZ, 0x1d ;  /* 0x0000002e0d0d7211 */ /* 0x000fe200078fe8ff */
[----:B------:R-:W-:-:S04]  /*64b0*/  @!UP2 UIADD3 UR4, UPT, UPT, -UR4, 0x100000, URZ ;  /* 0x001000000404a890 */ /* 0x000fc8000fffe1ff */
[----:B------:R-:W-:Y:S02]  /*64c0*/  @!UP2 USHF.L.U32 UR5, UR4, 0xb, URZ ;  /* 0x0000000b0405a899 */ /* 0x000fe400080006ff */
[----:B------:R-:W-:Y:S01]  /*64d0*/  @!UP2 USHF.L.U32 UR4, UR4, 0x1, URZ ;  /* 0x000000010404a899 */ /* 0x000fe200080006ff */
[----:B------:R-:W-:Y:S02]  /*64e0*/  IMAD.X R227, RZ, RZ, UR68, P0 ;  /* 0x00000044ffe37e24 */ /* 0x000fe400080e06ff */
[----:B------:R-:W-:Y:S01]  /*64f0*/  VIADD R225, R13, UR6 ;  /* 0x000000060de17c36 */ /* 0x000fe20008000000 */
[----:B------:R-:W-:Y:S01]  /*6500*/  LOP3.LUT R13, R19, 0x40, RZ, 0x3c, !PT ;  /* 0x00000040130d7812 */ /* 0x000fe200078e3cff */
[----:B------:R-:W-:Y:S01]  /*6510*/  VOTEU.ALL UP0, P6 ;  /* 0x0000000000ff7886 */ /* 0x000fe20003000000 */
[C---:B------:R-:W-:Y:S02]  /*6520*/  IADD3 R44, P2, PT, R221.reuse, 0x82, RZ ;  /* 0x00000082dd2c7810 */ /* 0x040fe40007f5e0ff */
[----:B------:R-:W-:-:S02]  /*6530*/  IADD3 R46, P1, PT, R221, 0x83, RZ ;  /* 0x00000083dd2e7810 */ /* 0x000fc40007f3e0ff */
[-C--:B------:R-:W-:Y:S02]  /*6540*/  ISETP.GT.U32.AND P5, PT, R44, R225.reuse, PT ;  /* 0x000000e12c00720c */ /* 0x080fe40003fa4070 */
[----:B------:R-:W-:Y:S01]  /*6550*/  ISETP.GT.U32.AND P4, PT, R46, R225, PT ;  /* 0x000000e12e00720c */ /* 0x000fe20003f84070 */
[----:B--2---:R0:W-:Y:S02]  /*6560*/  STS.U16 [R19+UR7+0x8000], R4 ;  /* 0x0080000413007988 */ /* 0x0041e40008000407 */
[C---:B0-----:R-:W-:Y:S02]  /*6570*/  IADD3 R4, P0, PT, R221.reuse, 0x80, RZ ;  /* 0x00000080dd047810 */ /* 0x041fe40007f1e0ff */
[----:B---3--:R-:W-:Y:S04]  /*6580*/  STS.U16 [R19+UR7+0x8c00], R7 ;  /* 0x008c000713007988 */ /* 0x008fe80008000407 */
[----:B-----5:R0:W-:Y:S04]  /*6590*/  STS.U16 [R19+UR7+0x9000], R8 ;  /* 0x0090000813007988 */ /* 0x0201e80008000407 */
[----:B------:R-:W-:Y:S04]  /*65a0*/  STS.U16 [R19+UR7+0x8800], R6 ;  /* 0x0088000613007988 */ /* 0x000fe80008000407 */
[----:B------:R1:W-:Y:S01]  /*65b0*/  STS.U16 [R19+UR7+0x8400], R5 ;  /* 0x0084000513007988 */ /* 0x0003e20008000407 */
[----:B0-----:R-:W-:-:S03]  /*65c0*/  IADD3 R8, P3, PT, R221, 0x84, RZ ;  /* 0x00000084dd087810 */ /* 0x001fc60007f7e0ff */
[----:B------:R-:W-:Y:S04]  /*65d0*/  STS.U16 [R19+UR7+0x9400], R9 ;  /* 0x0094000913007988 */ /* 0x000fe80008000407 */
[----:B------:R0:W-:Y:S01]  /*65e0*/  STS.U16 [R19+UR7+0x9800], R10 ;  /* 0x0098000a13007988 */ /* 0x0001e20008000407 */
[----:B-1----:R-:W-:-:S03]  /*65f0*/  IMAD.X R5, RZ, RZ, R227, P0 ;  /* 0x000000ffff057224 */ /* 0x002fc600000e06e3 */
[----:B------:R-:W-:Y:S01]  /*6600*/  STS.U16 [R19+UR7+0xa400], R36 ;  /* 0x00a4002413007988 */ /* 0x000fe20008000407 */
[--C-:B------:R-:W-:Y:S01]  /*6610*/  IMAD.X R6, RZ, RZ, R227.reuse, P2 ;  /* 0x000000ffff067224 */ /* 0x100fe200010e06e3 */
[----:B0-----:R-:W-:Y:S02]  /*6620*/  IADD3 R10, P0, PT, R221, 0x85, RZ ;  /* 0x00000085dd0a7810 */ /* 0x001fe40007f1e0ff */
[----:B------:R-:W-:Y:S04]  /*6630*/  STS.U16 [R19+UR7+0xa000], R34 ;  /* 0x00a0002213007988 */ /* 0x000fe80008000407 */
[----:B------:R-:W-:Y:S04]  /*6640*/  STS.U16 [R19+UR7+0x9c00], R32 ;  /* 0x009c002013007988 */ /* 0x000fe80008000407 */
[----:B------:R-:W-:Y:S04]  /*6650*/  STS.U16 [R19+UR7+0xac00], R38 ;  /* 0x00ac002613007988 */ /* 0x000fe80008000407 */
[----:B------:R-:W-:Y:S01]  /*6660*/  STS.U16 [R19+UR7+0xb000], R39 ;  /* 0x00b0002713007988 */ /* 0x000fe20008000407 */
[----:B------:R-:W-:-:S03]  /*6670*/  IMAD.X R7, RZ, RZ, R227, P1 ;  /* 0x000000ffff077224 */ /* 0x000fc600008e06e3 */
[----:B------:R-:W-:Y:S04]  /*6680*/  STS.U16 [R19+UR7+0xa800], R37 ;  /* 0x00a8002513007988 */ /* 0x000fe80008000407 */
[----:B------:R-:W-:Y:S01]  /*6690*/  STS.U16 [R19+UR7+0xb400], R40 ;  /* 0x00b4002813007988 */ /* 0x000fe20008000407 */
[----:B------:R-:W-:-:S03]  /*66a0*/  IMAD.X R9, RZ, RZ, R227, P3 ;  /* 0x000000ffff097224 */ /* 0x000fc600018e06e3 */
[----:B------:R-:W-:Y:S01]  /*66b0*/  STS.U16 [R19+UR7+0xb800], R41 ;  /* 0x00b8002913007988 */ /* 0x000fe20008000407 */
[C---:B------:R-:W-:Y:S02]  /*66c0*/  IADD3 R251, P1, PT, R221.reuse, 0x87, RZ ;  /* 0x00000087ddfb7810 */ /* 0x040fe40007f3e0ff */
[----:B------:R-:W-:-:S03]  /*66d0*/  IADD3 R198, P3, PT, R221, 0x88, RZ ;  /* 0x00000088ddc67810 */ /* 0x000fc60007f7e0ff */
[--C-:B------:R-:W-:Y:S01]  /*66e0*/  IMAD.X R252, RZ, RZ, R227.reuse, P1 ;  /* 0x000000fffffc7224 */ /* 0x100fe200008e06e3 */
[C---:B------:R-:W-:Y:S01]  /*66f0*/  IADD3 R203, P1, PT, R221.reuse, 0x8b, RZ ;  /* 0x0000008bddcb7810 */ /* 0x040fe20007f3e0ff */
[----:B------:R-:W-:Y:S01]  /*6700*/  IMAD.X R233, RZ, RZ, R227, P3 ;  /* 0x000000ffffe97224 */ /* 0x000fe200018e06e3 */
[----:B------:R-:W-:-:S03]  /*6710*/  IADD3 R204, P3, PT, R221, 0x8c, RZ ;  /* 0x0000008cddcc7810 */ /* 0x000fc60007f7e0ff */
[--C-:B------:R-:W-:Y:S01]  /*6720*/  IMAD.X R230, RZ, RZ, R227.reuse, P1 ;  /* 0x000000ffffe67224 */ /* 0x100fe200008e06e3 */
[C---:B------:R-:W-:Y:S01]  /*6730*/  IADD3 R205, P1, PT, R221.reuse, 0x8f, RZ ;  /* 0x0000008fddcd7810 */ /* 0x040fe20007f3e0ff */
[--C-:B------:R-:W-:Y:S01]  /*6740*/  IMAD.X R234, RZ, RZ, R227.reuse, P3 ;  /* 0x000000ffffea7224 */ /* 0x100fe200018e06e3 */
[C---:B------:R-:W-:Y:S01]  /*6750*/  IADD3 R206, P3, PT, R221.reuse, 0x90, RZ ;  /* 0x00000090ddce7810 */ /* 0x040fe20007f7e0ff */
[----:B----4-:R-:W-:Y:S04]  /*6760*/  STS.U16 [R19+UR7+0xbc00], R42 ;  /* 0x00bc002a13007988 */ /* 0x010fe80008000407 */
[----:B------:R-:W-:Y:S04]  /*6770*/  STS.U16 [R13+UR7+0x8200], R11 ;  /* 0x0082000b0d007988 */ /* 0x000fe80008000407 */
        /* <DEDUP_REMOVED lines=8> */
[----:B------:R0:W-:Y:S04]  /*6800*/  STS.U16 [R13+UR7+0xa600], R18 ;  /* 0x00a600120d007988 */ /* 0x0001e80008000407 */
[----:B------:R1:W-:Y:S04]  /*6810*/  STS.U16 [R13+UR7+0xaa00], R20 ;  /* 0x00aa00140d007988 */ /* 0x0003e80008000407 */
[----:B------:R1:W-:Y:S04]  /*6820*/  STS.U16 [R13+UR7+0xae00], R22 ;  /* 0x00ae00160d007988 */ /* 0x0003e80008000407 */
[----:B------:R1:W-:Y:S04]  /*6830*/  STS.U16 [R13+UR7+0xb200], R12 ;  /* 0x00b2000c0d007988 */ /* 0x0003e80008000407 */
[----:B------:R1:W-:Y:S04]  /*6840*/  STS.U16 [R13+UR7+0xb600], R14 ;  /* 0x00b6000e0d007988 */ /* 0x0003e80008000407 */
[----:B------:R1:W-:Y:S04]  /*6850*/  STS.U16 [R13+UR7+0xba00], R16 ;  /* 0x00ba00100d007988 */ /* 0x0003e80008000407 */
[----:B------:R1:W-:Y:S01]  /*6860*/  STS.U16 [R13+UR7+0xbe00], R24 ;  /* 0x00be00180d007988 */ /* 0x0003e20008000407 */
[----:B------:R2:W-:Y:S06]  /*6870*/  MEMBAR.ALL.CTA ;  /* 0x0000000000007992 */ /* 0x0005ec0000008000 */
[----:B--2---:R-:W-:Y:S04]  /*6880*/  FENCE.VIEW.ASYNC.S ;  /* 0x00000000000073c6 */ /* 0x004fe80000000000 */
[----:B------:R-:W2:Y:S02]  /*6890*/  FENCE.VIEW.ASYNC.S ;  /* 0x00000000000073c6 */ /* 0x000ea40000000000 */
[----:B--2---:R1:W2:Y:S02]  /*68a0*/  @!UP0 SYNCS.EXCH.64 URZ, [UR7+0x10010], UR4 ;  /* 0x0100100407ff85b2 */ /* 0x0042a40008000100 */
[----:B--2---:R-:W-:Y:S01]  /*68b0*/  BAR.SYNC.DEFER_BLOCKING 0x0 ;  /* 0x0000000000007b1d */ /* 0x004fe20000010000 */
[C---:B0-----:R-:W-:Y:S01]  /*68c0*/  IADD3 R18, P2, PT, R221.reuse, 0x86, RZ ;  /* 0x00000086dd127810 */ /* 0x041fe20007f5e0ff */
[----:B------:R-:W-:Y:S01]  /*68d0*/  IMAD.X R11, RZ, RZ, R227, P0 ;  /* 0x000000ffff0b7224 */ /* 0x000fe200000e06e3 */
        /* <DEDUP_REMOVED lines=9> */
[--C-:B------:R-:W-:Y:S01]  /*6970*/  IMAD.X R248, RZ, RZ, R227.reuse, P1 ;  /* 0x000000fffff87224 */ /* 0x100fe200008e06e3 */
[C---:B------:R-:W-:Y:S01]  /*6980*/  IADD3 R209, P1, PT, R221.reuse, 0x93, RZ ;  /* 0x00000093ddd17810 */ /* 0x040fe20007f3e0ff */
[--C-:B------:R-:W-:Y:S01]  /*6990*/  IMAD.X R249, RZ, RZ, R227.reuse, P2 ;  /* 0x000000fffff97224 */ /* 0x100fe200010e06e3 */
[C---:B------:R-:W-:Y:S01]  /*69a0*/  IADD3 R208, P2, PT, R221.reuse, 0x92, RZ ;  /* 0x00000092ddd07810 */ /* 0x040fe20007f5e0ff */
[--C-:B------:R-:W-:Y:S01]  /*69b0*/  IMAD.X R247, RZ, RZ, R227.reuse, P3 ;  /* 0x000000fffff77224 */ /* 0x100fe200018e06e3 */
[----:B------:R-:W-:Y:S01]  /*69c0*/  IADD3 R210, P3, PT, R221, 0x94, RZ ;  /* 0x00000094ddd27810 */ /* 0x000fe20007f7e0ff */
[----:B------:R-:W-:Y:S01]  /*69d0*/  IMAD.X R246, RZ, RZ, R227, P0 ;  /* 0x000000fffff67224 */ /* 0x000fe200000e06e3 */
[----:B-1----:R-:W-:Y:S11]  /*69e0*/  BRA.U UP3, `(.L_x_13) ;  /* 0x0000000103547547 */ /* 0x002ff6000b800000 */
[----:B------:R-:W-:Y:S01]  /*69f0*/  UIADD3 UR4, UPT, UPT, UR7, 0x10010, URZ ;  /* 0x0001001007047890 */ /* 0x000fe2000fffe0ff */
[----:B------:R-:W-:Y:S01]  /*6a00*/  UMOV UR50, UR20 ;  /* 0x0000001400327c82 */ /* 0x000fe20008000000 */
[----:B------:R-:W-:Y:S01]  /*6a10*/  UMOV UR51, 0x40004040 ;  /* 0x4000404000337882 */ /* 0x000fe20000000000 */
[----:B------:R-:W-:Y:S01]  /*6a20*/  UMOV UR52, UR17 ;  /* 0x0000001100347c82 */ /* 0x000fe20008000000 */
[----:B------:R-:W-:Y:S01]  /*6a30*/  UMOV UR53, 0x40004040 ;  /* 0x4000404000357882 */ /* 0x000fe20000000000 */
[----:B------:R-:W-:Y:S01]  /*6a40*/  UMOV UR54, 0x0 ;  /* 0x0000000000367882 */ /* 0x000fe20000000000 */
[----:B------:R-:W-:Y:S01]  /*6a50*/  UMOV UR55, 0x8208490 ;  /* 0x0820849000377882 */ /* 0x000fe20000000000 */
[----:B------:R-:W-:Y:S01]  /*6a60*/  UMOV UR56, 0x0 ;  /* 0x0000000000387882 */ /* 0x000fe20000000000 */
[----:B------:R-:W-:Y:S01]  /*6a70*/  UMOV UR57, 0x8208490 ;  /* 0x0820849000397882 */ /* 0x000fe20000000000 */
[----:B------:R-:W-:Y:S01]  /*6a80*/  UMOV UR58, 0x0 ;  /* 0x00000000003a7882 */ /* 0x000fe20000000000 */
[----:B------:R-:W-:Y:S01]  /*6a90*/  UMOV UR59, 0x8208490 ;  /* 0x08208490003b7882 */ /* 0x000fe20000000000 */
[----:B------:R0:W-:Y:S01]  /*6aa0*/  UTCHMMA gdesc[UR50], gdesc[UR52], tmem[UR11], tmem[UR54], idesc[UR55], !UPT ;  /* 0x00ff3634320075ea */ /* 0x0001e2000f80000b */
[----:B------:R-:W-:Y:S01]  /*6ab0*/  UMOV UR5, URZ ;  /* 0x000000ff00057c82 */ /* 0x000fe20008000000 */
        /* <DEDUP_REMOVED lines=8> */
.L_x_13:
[----:B------:R-:W1:Y:S01]  /*6b40*/  SYNCS.PHASECHK.TRANS64.TRYWAIT P0, [UR7+0x10010], RZ ;  /* 0x010010ffff0075a7 */ /* 0x000e620008001107 */
        /* <DEDUP_REMOVED lines=22> */
[--C-:B------:R-:W-:Y:S01]  /*6cb0*/  IMAD.X R223, RZ, RZ, R227.reuse, P3 ;  /* 0x000000ffffdf7224 */ /* 0x100fe200018e06e3 */
[-C--:B------:R-:W-:Y:S01]  /*6cc0*/  ISETP.GT.U32.AND P3, PT, R8, R225.reuse, PT ;  /* 0x000000e10800720c */ /* 0x080fe20003f64070 */
[--C-:B------:R-:W-:Y:S01]  /*6cd0*/  IMAD.X R224, RZ, RZ, R227.reuse, P2 ;  /* 0x000000ffffe07224 */ /* 0x100fe200010e06e3 */
[-C--:B------:R-:W-:Y:S01]  /*6ce0*/  ISETP.GT.U32.AND P2, PT, R10, R225.reuse, PT ;  /* 0x000000e10a00720c */ /* 0x080fe20003f44070 */
[----:B------:R-:W-:Y:S01]  /*6cf0*/  IMAD.X R227, RZ, RZ, R227, P1 ;  /* 0x000000ffffe37224 */ /* 0x000fe200008e06e3 */
[----:B------:R-:W-:Y:S01]  /*6d00*/  ISETP.GT.U32.AND P1, PT, R4, R225, PT ;  /* 0x000000e10400720c */ /* 0x000fe20003f24070 */
[----:B-1----:R-:W-:-:S12]  /*6d10*/  @!P0 BRA `(.L_x_14) ;  /* 0x00000058004c8947 */ /* 0x002fd80003800000 */
.L_x_23:
[----:B------:R-:W-:Y:S01]  /*6d20*/  ISETP.GT.U32.AND.EX P5, PT, R6, RZ, PT, P5 ;  /* 0x000000ff0600720c */ /* 0x000fe20003fa4150 */
[----:B------:R-:W-:Y:S01]  /*6d30*/  UIADD3 UR67, UP0, UPT, UR67, 0x80, URZ ;  /* 0x0000008043437890 */ /* 0x000fe2000ff1e0ff */
[----:B------:R-:W-:Y:S01]  /*6d40*/  ISETP.GT.U32.AND.EX P4, PT, R7, RZ, PT, P4 ;  /* 0x000000ff0700720c */ /* 0x000fe20003f84140 */
[----:B------:R-:W-:Y:S01]  /*6d50*/  IMAD.SHL.U32 R222, R0, 0x4, RZ ;  /* 0x0000000400de7824 */ /* 0x000fe200078e00ff */
[----:B------:R-:W-:Y:S01]  /*6d60*/  LOP3.LUT R68, R68, 0xfffffff7, RZ, 0xc0, !PT ;  /* 0xfffffff744447812 */ /* 0x000fe200078ec0ff */
[----:B------:R-:W-:Y:S01]  /*6d70*/  BAR.SYNC.DEFER_BLOCKING 0x0 ;  /* 0x0000000000007b1d */ /* 0x000fe20000010000 */
[----:B------:R-:W-:Y:S01]  /*6d80*/  ISETP.GT.U32.AND.EX P3, PT, R9, RZ, PT, P3 ;  /* 0x000000ff0900720c */ /* 0x000fe20003f64130 */
[----:B------:R-:W-:Y:S01]  /*6d90*/  IMAD.U32 R7, RZ, RZ, UR67 ;  /* 0x00000043ff077e24 */ /* 0x000fe2000f8e00ff */
[----:B------:R-:W-:Y:S01]  /*6da0*/  ISETP.GT.U32.AND.EX P2, PT, R11, RZ, PT, P2 ;  /* 0x000000ff0b00720c */ /* 0x000fe20003f44120 */
[----:B------:R-:W-:Y:S01]  /*6db0*/  IMAD.U32 R9, RZ, RZ, UR67 ;  /* 0x00000043ff097e24 */ /* 0x000fe2000f8e00ff */
[----:B------:R-:W-:Y:S01]  /*6dc0*/  ISETP.GE.U32.AND P0, PT, R4, R225, PT ;  /* 0x000000e10400720c */ /* 0x000fe20003f06070 */
[----:B------:R-:W-:Y:S01]  /*6dd0*/  IMAD.U32 R11, RZ, RZ, UR67 ;  /* 0x00000043ff0b7e24 */ /* 0x000fe2000f8e00ff */
[C---:B------:R-:W-:Y:S01]  /*6de0*/  ISETP.GT.U32.AND.EX P1, PT, R5.reuse, RZ, PT, P1 ;  /* 0x000000ff0500720c */ /* 0x040fe20003f24110 */
[----:B------:R-:W-:Y:S01]  /*6df0*/  IMAD.U32 R13, RZ, RZ, UR67 ;  /* 0x00000043ff0d7e24 */ /* 0x000fe2000f8e00ff */
[----:B------:R-:W-:Y:S01]  /*6e00*/  @P5 LOP3.LUT R68, R68, 0x8, RZ, 0xfc, !PT ;  /* 0x0000000844445812 */ /* 0x000fe200078efcff */
[----:B------:R-:W-:Y:S01]  /*6e10*/  UIADD3.X UR68, UPT, UPT, URZ, UR68, URZ, UP0, !UPT ;  /* 0x00000044ff447290 */ /* 0x000fe200087fe4ff */
[----:B------:R-:W-:Y:S01]  /*6e20*/  ISETP.GE.U32.AND.EX P0, PT, R5, RZ, PT, P0 ;  /* 0x000000ff0500720c */ /* 0x000fe20003f06100 */
[----:B------:R-:W-:Y:S01]  /*6e30*/  IMAD.U32 R5, RZ, RZ, UR67 ;  /* 0x00000043ff057e24 */ /* 0x000fe2000f8e00ff */
[----:B------:R-:W-:Y:S01]  /*6e40*/  LOP3.LUT R68, R68, 0xfffffffb, RZ, 0xc0, !PT ;  /* 0xfffffffb44447812 */ /* 0x000fe200078ec0ff */
[----:B------:R-:W-:Y:S01]  /*6e50*/  USHF.L.U32 UR66, UR66, 0x1f, URZ ;  /* 0x0000001f42427899 */ /* 0x000fe200080006ff */
[----:B------:R-:W-:-:S02]  /*6e60*/  LOP3.LUT R222, R222, 0x40, RZ, 0xc0, !PT ;  /* 0x00000040dede7812 */ /* 0x000fc400078ec0ff */
[----:B------:R-:W-:Y:S02]  /*6e70*/  @P4 LOP3.LUT R68, R68, 0x4, RZ, 0xfc, !PT ;  /* 0x0000000444444812 */ /* 0x000fe400078efcff */
[--C-:B------:R-:W-:Y:S02]  /*6e80*/  LOP3.LUT R4, R5, 0x37, R222.reuse, 0xfe, !PT ;  /* 0x0000003705047812 */ /* 0x100fe400078efede */
[----:B------:R-:W-:Y:S02]  /*6e90*/  LOP3.LUT R68, R68, 0xfffffffd, RZ, 0xc0, !PT ;  /* 0xfffffffd44447812 */ /* 0x000fe400078ec0ff */
[--C-:B------:R-:W-:Y:S02]  /*6ea0*/  LOP3.LUT R6, R7, 0x36, R222.reuse, 0xfe, !PT ;  /* 0x0000003607067812 */ /* 0x100fe400078efede */
[----:B------:R-:W-:Y:S02]  /*6eb0*/  @P3 LOP3.LUT R68, R68, 0x2, RZ, 0xfc, !PT ;  /* 0x0000000244443812 */ /* 0x000fe400078efcff */
[----:B------:R-:W-:-:S02]  /*6ec0*/  LOP3.LUT R8, R9, 0x35, R222, 0xfe, !PT ;  /* 0x0000003509087812 */ /* 0x000fc400078efede */
[----:B------:R-:W-:Y:S02]  /*6ed0*/  LOP3.LUT R68, R68, 0xfffffffe, RZ, 0xc0, !PT ;  /* 0xfffffffe44447812 */ /* 0x000fe400078ec0ff */
[--C-:B------:R-:W-:Y:S02]  /*6ee0*/  LOP3.LUT R10, R11, 0x34, R222.reuse, 0xfe, !PT ;  /* 0x000000340b0a7812 */ /* 0x100fe400078efede */
[----:B------:R-:W-:Y:S02]  /*6ef0*/  @P2 LOP3.LUT R68, R68, 0x1, RZ, 0xfc, !PT ;  /* 0x0000000144442812 */ /* 0x000fe400078efcff */
[----:B------:R-:W-:Y:S02]  /*6f00*/  LOP3.LUT R12, R13, 0x33, R222, 0xfe, !PT ;  /* 0x000000330d0c7812 */ /* 0x000fe400078efede */
[----:B------:R-:W-:Y:S02]  /*6f10*/  LOP3.LUT R68, R68, 0xfffffdff, RZ, 0xc0, !PT ;  /* 0xfffffdff44447812 */ /* 0x000fe400078ec0ff */
[----:B------:R-:W-:-:S02]  /*6f20*/  ISETP.GT.U32.AND P2, PT, R6, R225, PT ;  /* 0x000000e10600720c */ /* 0x000fc40003f44070 */
[----:B------:R-:W-:Y:S02]  /*6f30*/  LOP3.LUT R68, R68, 0xffffffef, RZ, 0xc0, !PT ;  /* 0xffffffef44447812 */ /* 0x000fe400078ec0ff */
[-C--:B------:R-:W-:Y:S02]  /*6f40*/  ISETP.GT.U32.AND P3, PT, R8, R225.reuse, PT ;  /* 0x000000e10800720c */ /* 0x080fe40003f64070 */
[----:B------:R-:W-:Y:S02]  /*6f50*/  @P1 LOP3.LUT R68, R68, 0x10, RZ, 0xfc, !PT ;  /* 0x0000001044441812 */ /* 0x000fe400078efcff */
[-C--:B------:R-:W-:Y:S02]  /*6f60*/  ISETP.GT.U32.AND P1, PT, R4, R225.reuse, PT ;  /* 0x000000e10400720c */ /* 0x080fe40003f24070 */
[----:B------:R-:W-:Y:S02]  /*6f70*/  @P0 LOP3.LUT R68, R68, 0x200, RZ, 0xfc, !PT ;  /* 0x0000020044440812 */ /* 0x000fe400078efcff */
[----:B------:R-:W-:-:S02]  /*6f80*/  ISETP.GT.U32.AND P4, PT, R10, R225, PT ;  /* 0x000000e10a00720c */ /* 0x000fc40003f84070 */
[C---:B------:R-:W-:Y:S02]  /*6f90*/  LOP3.LUT P0, RZ, R68.reuse, 0x10, RZ, 0xc0, !PT ;  /* 0x0000001044ff7812 */ /* 0x040fe4000780c0ff */
[----:B------:R-:W-:Y:S02]  /*6fa0*/  LOP3.LUT R68, R68, 0xffffffbf, RZ, 0xc0, !PT ;  /* 0xffffffbf44447812 */ /* 0x000fe400078ec0ff */
[-C--:B------:R-:W-:Y:S02]  /*6fb0*/  ISETP.GT.U32.AND P5, PT, R12, R225.reuse, PT ;  /* 0x000000e10c00720c */ /* 0x080fe40003fa4070 */
[----:B------:R-:W-:Y:S02]  /*6fc0*/  ISETP.GT.U32.AND P6, PT, R18, R225, PT ;  /* 0x000000e11200720c */ /* 0x000fe40003fc4070 */
[----:B------:R-:W-:Y:S01]  /*6fd0*/  @P1 LOP3.LUT R68, R68, 0x40, RZ, 0xfc, !PT ;  /* 0x0000004044441812 */ /* 0x000fe200078efcff */
[----:B------:R-:W-:Y:S01]  /*6fe0*/  LDTM.16dp32bit_t0_t15.x64 R4, tmem[UR12] ;  /* 0x0000000c000479ee */ /* 0x000fe20008b00000 */
[----:B------:R-:W1:Y:S01]  /*6ff0*/  LDTM.16dp32bit_t16_t31.x64 R4, tmem[UR12+0x40] ;  /* 0x0000400c000479ee */ /* 0x000e620008b20000 */
[----:B------:R-:W-:-:S02]  /*7000*/  ISETP.GT.U32.AND.EX P6, PT, R250, RZ, PT, P6 ;  /* 0x000000fffa00720c */ /* 0x000fc40003fc4160 */
[C---:B------:R-:W-:Y:S02]  /*7010*/  LOP3.LUT P1, RZ, R68.reuse, 0x2, RZ, 0xc0, !PT ;  /* 0x0000000244ff7812 */ /* 0x040fe4000782c0ff */
[----:B------:R-:W-:-:S11]  /*7020*/  LOP3.LUT R68, R68, 0xffffff7f, RZ, 0xc0, !PT ;  /* 0xffffff7f44447812 */ /* 0x000fd600078ec0ff */
[----:B------:R-:W-:-:S04]  /*7030*/  @P1 LOP3.LUT R68, R68, 0x80, RZ, 0xfc, !PT ;  /* 0x0000008044441812 */ /* 0x000fc800078efcff */
[C---:B------:R-:W-:Y:S02]  /*7040*/  LOP3.LUT P1, RZ, R68.reuse, 0x4, RZ, 0xc0, !PT ;  /* 0x0000000444ff7812 */ /* 0x040fe4000782c0ff */
[----:B------:R-:W-:Y:S01]  /*7050*/  LOP3.LUT R68, R68, 0xfffffeff, RZ, 0xc0, !PT ;  /* 0xfffffeff44447812 */ /* 0x000fe200078ec0ff */
[----:B-1----:R-:W-:Y:S01]  /*7060*/  FMUL R4, R4, UR16 ;  /* 0x0000001004047c20 */ /* 0x002fe20008400000 */
[----:B------:R-:W-:Y:S01]  /*7070*/  FMUL R7, R7, UR16 ;  /* 0x0000001007077c20 */ /* 0x000fe20008400000 */
[----:B------:R-:W-:Y:S01]  /*7080*/  FMUL R9, R9, UR16 ;  /* 0x0000001009097c20 */ /* 0x000fe20008400000 */
[----:B------:R-:W-:Y:S01]  /*7090*/  FMUL R11, R11, UR16 ;  /* 0x000000100b0b7c20 */ /* 0x000fe20008400000 */
[----:B------:R-:W-:Y:S01]  /*70a0*/  FMUL R12, R12, UR16 ;  /* 0x000000100c0c7c20 */ /* 0x000fe20008400000 */
[----:B------:R-:W-:Y:S01]  /*70b0*/  FSEL R201, R4, -INF , !P0 ;  /* 0xff80000004c97808 */ /* 0x000fe20004000000 */
[----:B------:R-:W-:Y:S01]  /*70c0*/  FMUL R4, R5, UR16 ;  /* 0x0000001005047c20 */ /* 0x000fe20008400000 */
[----:B------:R-:W-:Y:S01]  /*70d0*/  FMUL R5, R6, UR16 ;  /* 0x0000001006057c20 */ /* 0x000fe20008400000 */
[----:B------:R-:W-:-:S02]  /*70e0*/  FMUL R6, R8, UR16 ;  /* 0x0000001008067c20 */ /* 0x000fc40008400000 */
[----:B------:R-:W-:Y:S01]  /*70f0*/  @P1 LOP3.LUT R68, R68, 0x100, RZ, 0xfc, !PT ;  /* 0x0000010044441812 */ /* 0x000fe200078efcff */
[----:B------:R-:W-:Y:S02]  /*7100*/  IMAD.U32 R8, RZ, RZ, UR68 ;  /* 0x00000044ff087e24 */ /* 0x000fe4000f8e00ff */
[----:B------:R-:W-:Y:S01]  /*7110*/  FMUL R13, R13, UR16 ;  /* 0x000000100d0d7c20 */ /* 0x000fe20008400000 */
[----:B------:R-:W-:Y:S01]  /*7120*/  FMUL R14, R14, UR16 ;  /* 0x000000100e0e7c20 */ /* 0x000fe20008400000 */
[C---:B------:R-:W-:Y:S01]  /*7130*/  LOP3.LUT P1, RZ, R68.reuse, 0x8, RZ, 0xc0, !PT ;  /* 0x0000000844ff7812 */ /* 0x040fe2000782c0ff */
[----:B------:R-:W-:Y:S01]  /*7140*/  FMUL R15, R15, UR16 ;  /* 0x000000100f0f7c20 */ /* 0x000fe20008400000 */
[----:B------:R-:W-:Y:S01]  /*7150*/  LOP3.LUT P0, RZ, R68, 0x200, RZ, 0xc0, !PT ;  /* 0x0000020044ff7812 */ /* 0x000fe2000780c0ff */
[----:B------:R-:W-:Y:S01]  /*7160*/  FMUL R16, R16, UR16 ;  /* 0x0000001010107c20 */ /* 0x000fe20008400000 */
[----:B------:R-:W-:Y:S01]  /*7170*/  FSEL R5, R5, -INF , !P1 ;  /* 0xff80000005057808 */ /* 0x000fe20004800000 */
[----:B------:R-:W-:Y:S01]  /*7180*/  FMUL R18, R18, UR16 ;  /* 0x0000001012127c20 */ /* 0x000fe20008400000 */
[----:B------:R-:W-:Y:S01]  /*7190*/  LOP3.LUT P1, RZ, R68, 0x100, RZ, 0xc0, !PT ;  /* 0x0000010044ff7812 */ /* 0x000fe2000782c0ff */
[----:B------:R-:W-:Y:S01]  /*71a0*/  FMUL R19, R19, UR16 ;  /* 0x0000001013137c20 */ /* 0x000fe20008400000 */
[----:B------:R-:W-:Y:S01]  /*71b0*/  FSEL R4, R4, -INF , !P0 ;  /* 0xff80000004047808 */ /* 0x000fe20004000000 */
[----:B------:R-:W-:Y:S01]  /*71c0*/  FMUL R17, R17, UR16 ;  /* 0x0000001011117c20 */ /* 0x000fe20008400000 */
[----:B------:R-:W-:Y:S01]  /*71d0*/  FSEL R7, R7, -INF , !P1 ;  /* 0xff80000007077808 */ /* 0x000fe20004800000 */
[----:B------:R-:W-:Y:S01]  /*71e0*/  FMUL R21, R21, UR16 ;  /* 0x0000001015157c20 */ /* 0x000fe20008400000 */
[----:B------:R-:W-:Y:S01]  /*71f0*/  LOP3.LUT P1, RZ, R68, 0x80, RZ, 0xc0, !PT ;  /* 0x0000008044ff7812 */ /* 0x000fe2000782c0ff */
        /* <DEDUP_REMOVED lines=9> */
[----:B------:R-:W-:Y:S01]  /*7290*/  ISETP.GT.U32.AND.EX P1, PT, R8, RZ, PT, P1 ;  /* 0x000000ff0800720c */ /* 0x000fe20003f24110 */
[----:B------:R-:W-:-:S02]  /*72a0*/  IMAD.U32 R8, RZ, RZ, UR67 ;  /* 0x00000043ff087e24 */ /* 0x000fc4000f8e00ff */
[----:B------:R-:W-:Y:S01]  /*72b0*/  FMUL R27, R27, UR16 ;  /* 0x000000101b1b7c20 */ /* 0x000fe20008400000 */
[----:B------:R-:W-:Y:S01]  /*72c0*/  FMUL R28, R28, UR16 ;  /* 0x000000101c1c7c20 */ /* 0x000fe20008400000 */
[----:B------:R-:W-:Y:S01]  /*72d0*/  SEL R250, RZ, 0x1, !P1 ;  /* 0x00000001fffa7807 */ /* 0x000fe20004800000 */
[----:B------:R-:W-:Y:S01]  /*72e0*/  FMUL R26, R26, UR16 ;  /* 0x000000101a1a7c20 */ /* 0x000fe20008400000 */
[----:B------:R-:W-:Y:S01]  /*72f0*/  LOP3.LUT R8, R8, 0x32, R222, 0xfe, !PT ;  /* 0x0000003208087812 */ /* 0x000fe200078efede */
[----:B------:R-:W-:Y:S01]  /*7300*/  FMUL R30, R30, UR16 ;  /* 0x000000101e1e7c20 */ /* 0x000fe20008400000 */
[-C--:B------:R-:W-:Y:S01]  /*7310*/  ISETP.GT.U32.AND P1, PT, R251, R225.reuse, PT ;  /* 0x000000e1fb00720c */ /* 0x080fe20003f24070 */
[----:B------:R-:W-:Y:S01]  /*7320*/  IMAD.U32 R251, RZ, RZ, UR67 ;  /* 0x00000043fffb7e24 */ /* 0x000fe2000f8e00ff */
[----:B------:R-:W-:Y:S01]  /*7330*/  ISETP.GT.U32.AND P0, PT, R8, R225, PT ;  /* 0x000000e10800720c */ /* 0x000fe20003f04070 */
[----:B------:R-:W-:Y:S01]  /*7340*/  FMUL R8, R10, UR16 ;  /* 0x000000100a087c20 */ /* 0x000fe20008400000 */
[----:B------:R-:W-:Y:S01]  /*7350*/  ISETP.GT.U32.AND.EX P1, PT, R252, RZ, PT, P1 ;  /* 0x000000fffc00720c */ /* 0x000fe20003f24110 */
[----:B------:R-:W-:-:S02]  /*7360*/  IMAD.U32 R10, RZ, RZ, UR68 ;  /* 0x00000044ff0a7e24 */ /* 0x000fc4000f8e00ff */
[----:B------:R-:W-:Y:S01]  /*7370*/  FMUL R31, R31, UR16 ;  /* 0x000000101f1f7c20 */ /* 0x000fe20008400000 */
[----:B------:R-:W-:Y:S01]  /*7380*/  FMUL R29, R29, UR16 ;  /* 0x000000101d1d7c20 */ /* 0x000fe20008400000 */
[----:B------:R-:W-:Y:S01]  /*7390*/  FSEL R11, R11, -INF , !P1 ;  /* 0xff8000000b0b7808 */ /* 0x000fe20004800000 */
[----:B------:R-:W-:Y:S01]  /*73a0*/  FMUL R33, R33, UR16 ;  /* 0x0000001021217c20 */ /* 0x000fe20008400000 */
[-C--:B------:R-:W-:Y:S01]  /*73b0*/  ISETP.GT.U32.AND P1, PT, R198, R225.reuse, PT ;  /* 0x000000e1c600720c */ /* 0x080fe20003f24070 */
[----:B------:R-:W-:Y:S01]  /*73c0*/  IMAD.U32 R198, RZ, RZ, UR68 ;  /* 0x00000044ffc67e24 */ /* 0x000fe2000f8e00ff */
[----:B------:R-:W-:Y:S01]  /*73d0*/  ISETP.GT.U32.AND.EX P2, PT, R10, RZ, PT, P2 ;  /* 0x000000ff0a00720c */ /* 0x000fe20003f44120 */
[----:B------:R-:W-:Y:S01]  /*73e0*/  FMUL R34, R34, UR16 ;  /* 0x0000001022227c20 */ /* 0x000fe20008400000 */
[--C-:B------:R-:W-:Y:S01]  /*73f0*/  LOP3.LUT R10, R251, 0x31, R222.reuse, 0xfe, !PT ;  /* 0x00000031fb0a7812 */ /* 0x100fe200078efede */
[----:B------:R-:W-:Y:S01]  /*7400*/  FMUL R32, R32, UR16 ;  /* 0x0000001020207c20 */ /* 0x000fe20008400000 */
[----:B------:R-:W-:Y:S01]  /*7410*/  ISETP.GT.U32.AND.EX P1, PT, R233, RZ, PT, P1 ;  /* 0x000000ffe900720c */ /* 0x000fe20003f24110 */
[----:B------:R-:W-:Y:S01]  /*7420*/  IMAD.U32 R233, RZ, RZ, UR68 ;  /* 0x00000044ffe97e24 */ /* 0x000fe2000f8e00ff */
[----:B------:R-:W-:Y:S01]  /*7430*/  FSEL R8, R8, -INF , !P6 ;  /* 0xff80000008087808 */ /* 0x000fe20007000000 */
[----:B------:R-:W-:Y:S01]  /*7440*/  FMUL R36, R36, UR16 ;  /* 0x0000001024247c20 */ /* 0x000fe20008400000 */
[-C--:B------:R-:W-:Y:S01]  /*7450*/  ISETP.GT.U32.AND P6, PT, R10, R225.reuse, PT ;  /* 0x000000e10a00720c */ /* 0x080fe20003fc4070 */
[----:B------:R-:W-:Y:S01]  /*7460*/  IMAD.U32 R10, RZ, RZ, UR68 ;  /* 0x00000044ff0a7e24 */ /* 0x000fe2000f8e00ff */
[----:B------:R-:W-:Y:S01]  /*7470*/  FSEL R12, R12, -INF , !P1 ;  /* 0xff8000000c0c7808 */ /* 0x000fe20004800000 */
[----:B------:R-:W-:Y:S01]  /*7480*/  FMUL R35, R35, UR16 ;  /* 0x0000001023237c20 */ /* 0x000fe20008400000 */
[-C--:B------:R-:W-:Y:S01]  /*7490*/  ISETP.GT.U32.AND P1, PT, R200, R225.reuse, PT ;  /* 0x000000e1c800720c */ /* 0x080fe20003f24070 */
[----:B------:R-:W-:Y:S01]  /*74a0*/  IMAD.U32 R200, RZ, RZ, UR68 ;  /* 0x00000044ffc87e24 */ /* 0x000fe2000f8e00ff */
[----:B------:R-:W-:Y:S01]  /*74b0*/  ISETP.GT.U32.AND.EX P3, PT, R10, RZ, PT, P3 ;  /* 0x000000ff0a00720c */ /* 0x000fe20003f64130 */
[----:B------:R-:W-:Y:S01]  /*74c0*/  IMAD.U32 R10, RZ, RZ, UR67 ;  /* 0x00000043ff0a7e24 */ /* 0x000fe2000f8e00ff */
[----:B------:R-:W-:Y:S01]  /*74d0*/  ISETP.GT.U32.AND.EX P1, PT, R229, RZ, PT, P1 ;  /* 0x000000ffe500720c */ /* 0x000fe20003f24110 */
[----:B------:R-:W-:Y:S01]  /*74e0*/  IMAD.U32 R229, RZ, RZ, UR68 ;  /* 0x00000044ffe57e24 */ /* 0x000fe2000f8e00ff */
[----:B------:R-:W-:Y:S01]  /*74f0*/  ISETP.GT.U32.AND.EX P4, PT, R198, RZ, PT, P4 ;  /* 0x000000ffc600720c */ /* 0x000fe20003f84140 */
[----:B------:R-:W-:Y:S01]  /*7500*/  IMAD.U32 R198, RZ, RZ, UR67 ;  /* 0x00000043ffc67e24 */ /* 0x000fe2000f8e00ff */
[----:B------:R-:W-:Y:S01]  /*7510*/  FSEL R13, R13, -INF , !P1 ;  /* 0xff8000000d0d7808 */ /* 0x000fe20004800000 */
[----:B------:R-:W-:Y:S01]  /*7520*/  FMUL R37, R37, UR16 ;  /* 0x0000001025257c20 */ /* 0x000fe20008400000 */
[--C-:B------:R-:W-:Y:S01]  /*7530*/  LOP3.LUT R10, R10, 0x30, R222.reuse, 0xfe, !PT ;  /* 0x000000300a0a7812 */ /* 0x100fe200078efede */
[----:B------:R-:W-:Y:S01]  /*7540*/  FMUL R38, R38, UR16 ;  /* 0x0000001026267c20 */ /* 0x000fe20008400000 */
[----:B------:R-:W-:Y:S01]  /*7550*/  ISETP.GT.U32.AND.EX P5, PT, R233, RZ, PT, P5 ;  /* 0x000000ffe900720c */ /* 0x000fe20003fa4150 */
[----:B------:R-:W-:Y:S01]  /*7560*/  IMAD.U32 R233, RZ, RZ, UR67 ;  /* 0x00000043ffe97e24 */ /* 0x000fe2000f8e00ff */
[-C--:B------:R-:W-:Y:S01]  /*7570*/  ISETP.GT.U32.AND P1, PT, R202, R225.reuse, PT ;  /* 0x000000e1ca00720c */ /* 0x080fe20003f24070 */
[----:B------:R-:W-:Y:S01]  /*7580*/  IMAD.U32 R202, RZ, RZ, UR68 ;  /* 0x00000044ffca7e24 */ /* 0x000fe2000f8e00ff */
[--C-:B------:R-:W-:Y:S01]  /*7590*/  LOP3.LUT R198, R198, 0x3d, R222.reuse, 0xfe, !PT ;  /* 0x0000003dc6c67812 */ /* 0x100fe200078efede */
[----:B------:R-:W-:Y:S01]  /*75a0*/  FMUL R39, R39, UR16 ;  /* 0x0000001027277c20 */ /* 0x000fe20008400000 */
[----:B------:R-:W-:Y:S01]  /*75b0*/  SEL R251, RZ, 0x1fffe, !P2 ;  /* 0x0001fffefffb7807 */ /* 0x000fe20005000000 */
[----:B------:R-:W-:Y:S01]  /*75c0*/  FMUL R42, R42, UR16 ;  /* 0x000000102a2a7c20 */ /* 0x000fe20008400000 */
[----:B------:R-:W-:Y:S01]  /*75d0*/  ISETP.GT.U32.AND.EX P0, PT, R200, RZ, PT, P0 ;  /* 0x000000ffc800720c */ /* 0x000fe20003f04100 */
[----:B------:R-:W-:Y:S01]  /*75e0*/  IMAD.U32 R200, RZ, RZ, UR67 ;  /* 0x00000043ffc87e24 */ /* 0x000fe2000f8e00ff */
[-C--:B------:R-:W-:Y:S01]  /*75f0*/  ISETP.GT.U32.AND P2, PT, R10, R225.reuse, PT ;  /* 0x000000e10a00720c */ /* 0x080fe20003f44070 */
[----:B------:R-:W-:Y:S01]  /*7600*/  IMAD.IADD R250, R250, 0x1, R251 ;  /* 0x00000001fafa7824 */ /* 0x000fe200078e02fb */
[----:B------:R-:W-:Y:S01]  /*7610*/  ISETP.GT.U32.AND.EX P1, PT, R231, RZ, PT, P1 ;  /* 0x000000ffe700720c */ /* 0x000fe20003f24110 */
[----:B------:R-:W-:Y:S01]  /*7620*/  IMAD.U32 R231, RZ, RZ, UR68 ;  /* 0x00000044ffe77e24 */ /* 0x000fe2000f8e00ff */
[----:B------:R-:W-:Y:S01]  /*7630*/  SEL R10, RZ, 0x4, !P3 ;  /* 0x00000004ff0a7807 */ /* 0x000fe20005800000 */
[----:B------:R-:W-:Y:S01]  /*7640*/  FMUL R47, R47, UR16 ;  /* 0x000000102f2f7c20 */ /* 0x000fe20008400000 */
[----:B------:R-:W-:Y:S01]  /*7650*/  ISETP.GT.U32.AND.EX P6, PT, R229, RZ, PT, P6 ;  /* 0x000000ffe500720c */ /* 0x000fe20003fc4160 */
[----:B------:R-:W-:Y:S01]  /*7660*/  IMAD.U32 R229, RZ, RZ, UR67 ;  /* 0x00000043ffe57e24 */ /* 0x000fe2000f8e00ff */
[-C--:B------:R-:W-:Y:S01]  /*7670*/  ISETP.GT.U32.AND P3, PT, R198, R225.reuse, PT ;  /* 0x000000e1c600720c */ /* 0x080fe20003f64070 */
[----:B------:R-:W-:Y:S01]  /*7680*/  FMUL R48, R48, UR16 ;  /* 0x0000001030307c20 */ /* 0x000fe20008400000 */
[--C-:B------:R-:W-:Y:S01]  /*7690*/  LOP3.LUT R252, R233, 0x3c, R222.reuse, 0xfe, !PT ;  /* 0x0000003ce9fc7812 */ /* 0x100fe200078efede */
[----:B------:R-:W-:Y:S01]  /*76a0*/  FMUL R49, R49, UR16 ;  /* 0x0000001031317c20 */ /* 0x000fe20008400000 */
[----:B------:R-:W-:Y:S01]  /*76b0*/  ISETP.GT.U32.AND.EX P2, PT, R202, RZ, PT, P2 ;  /* 0x000000ffca00720c */ /* 0x000fe20003f44120 */
[----:B------:R-:W-:Y:S01]  /*76c0*/  IMAD.U32 R202, RZ, RZ, UR67 ;  /* 0x00000043ffca7e24 */ /* 0x000fe2000f8e00ff */
[----:B------:R-:W-:Y:S01]  /*76d0*/  FSEL R14, R14, -INF , !P1 ;  /* 0xff8000000e0e7808 */ /* 0x000fe20004800000 */
[----:B------:R-:W-:Y:S01]  /*76e0*/  FMUL R50, R50, UR16 ;  /* 0x0000001032327c20 */ /* 0x000fe20008400000 */
[----:B------:R-:W-:Y:S01]  /*76f0*/  SEL R198, RZ, 0x7fff8, !P4 ;  /* 0x0007fff8ffc67807 */ /* 0x000fe20006000000 */
[----:B------:R-:W-:Y:S01]  /*7700*/  FMUL R52, R52, UR16 ;  /* 0x0000001034347c20 */ /* 0x000fe20008400000 */
[--C-:B------:R-:W-:Y:S01]  /*7710*/  LOP3.LUT R200, R200, 0x3f, R222.reuse, 0xfe, !PT ;  /* 0x0000003fc8c87812 */ /* 0x100fe200078efede */
[----:B------:R-:W-:Y:S01]  /*7720*/  FMUL R51, R51, UR16 ;  /* 0x0000001033337c20 */ /* 0x000fe20008400000 */
[-C--:B------:R-:W-:Y:S01]  /*7730*/  ISETP.GT.U32.AND P1, PT, R203, R225.reuse, PT ;  /* 0x000000e1cb00720c */ /* 0x080fe20003f24070 */
[----:B------:R-:W-:Y:S01]  /*7740*/  IMAD.U32 R203, RZ, RZ, UR68 ;  /* 0x00000044ffcb7e24 */ /* 0x000fe2000f8e00ff */
[-C--:B------:R-:W-:Y:S01]  /*7750*/  ISETP.GT.U32.AND P4, PT, R252, R225.reuse, PT ;  /* 0x000000e1fc00720c */ /* 0x080fe20003f84070 */
[----:B------:R-:W-:Y:S01]  /*7760*/  FMUL R53, R53, UR16 ;  /* 0x0000001035357c20 */ /* 0x000fe20008400000 */
[----:B------:R-:W-:Y:S01]  /*7770*/  ISETP.GT.U32.AND.EX P3, PT, R231, RZ, PT, P3 ;  /* 0x000000ffe700720c */ /* 0x000fe20003f64130 */
[----:B------:R-:W-:Y:S01]  /*7780*/  IMAD.U32 R231, RZ, RZ, UR67 ;  /* 0x00000043ffe77e24 */ /* 0x000fe2000f8e00ff */
[--C-:B------:R-:W-:Y:S01]  /*7790*/  LOP3.LUT R252, R229, 0x3e, R222.reuse, 0xfe, !PT ;  /* 0x0000003ee5fc7812 */ /* 0x100fe200078efede */
[----:B------:R-:W-:Y:S01]  /*77a0*/  FMUL R55, R55, UR16 ;  /* 0x0000001037377c20 */ /* 0x000fe20008400000 */
[----:B------:R-:W-:Y:S01]  /*77b0*/  SEL R233, RZ, 0x1, !P5 ;  /* 0x00000001ffe97807 */ /* 0x000fe20006800000 */
[----:B------:R-:W-:Y:S01]  /*77c0*/  FMUL R57, R57, UR16 ;  /* 0x0000001039397c20 */ /* 0x000fe20008400000 */
[-C--:B------:R-:W-:Y:S01]  /*77d0*/  ISETP.GT.U32.AND P5, PT, R200, R225.reuse, PT ;  /* 0x000000e1c800720c */ /* 0x080fe20003fa4070 */
[----:B------:R-:W-:Y:S01]  /*77e0*/  FMUL R59, R59, UR16 ;  /* 0x000000103b3b7c20 */ /* 0x000fe20008400000 */
[----:B------:R-:W-:Y:S01]  /*77f0*/  SEL R200, RZ, 0x1fffe, !P0 ;  /* 0x0001fffeffc87807 */ /* 0x000fe20004000000 */
[----:B------:R-:W-:Y:S01]  /*7800*/  FMUL R61, R61, UR16 ;  /* 0x000000103d3d7c20 */ /* 0x000fe20008400000 */
[----:B------:R-:W-:Y:S01]  /*7810*/  LOP3.LUT R202, R202, 0x3b, R222, 0xfe, !PT ;  /* 0x0000003bcaca7812 */ /* 0x000fe200078efede */
[----:B------:R-:W-:Y:S01]  /*7820*/  FMUL R64, R64, UR16 ;  /* 0x0000001040407c20 */ /* 0x000fe20008400000 */
[----:B------:R-:W-:Y:S01]  /*7830*/  ISETP.GT.U32.AND P0, PT, R252, R225, PT ;  /* 0x000000e1fc00720c */ /* 0x000fe20003f04070 */
[----:B------:R-:W-:Y:S01]  /*7840*/  IMAD.IADD R200, R233, 0x1, R200 ;  /* 0x00000001e9c87824 */ /* 0x000fe200078e02c8 */
[----:B------:R-:W-:Y:S01]  /*7850*/  ISETP.GT.U32.AND.EX P4, PT, R203, RZ, PT, P4 ;  /* 0x000000ffcb00720c */ /* 0x000fe20003f84140 */
[----:B------:R-:W-:Y:S01]  /*7860*/  IMAD.U32 R203, RZ, RZ, UR67 ;  /* 0x00000043ffcb7e24 */ /* 0x000fe2000f8e00ff */
[----:B------:R-:W-:-:S02]  /*7870*/  LOP3.LUT R252, R231, 0x3a, R222, 0xfe, !PT ;  /* 0x0000003ae7fc7812 */ /* 0x000fc400078efede */
[----:B------:R-:W-:Y:S02]  /*7880*/  SEL R229, RZ, 0x4, !P6 ;  /* 0x00000004ffe57807 */ /* 0x000fe40007000000 */
[-C--:B------:R-:W-:Y:S02]  /*7890*/  ISETP.GT.U32.AND P6, PT, R202, R225.reuse, PT ;  /* 0x000000e1ca00720c */ /* 0x080fe40003fc4070 */
[----:B------:R-:W-:Y:S02]  /*78a0*/  SEL R202, RZ, 0x7fff8, !P2 ;  /* 0x0007fff8ffca7807 */ /* 0x000fe40005000000 */
[----:B------:R-:W-:Y:S02]  /*78b0*/  ISETP.GT.U32.AND P2, PT, R252, R225, PT ;  /* 0x000000e1fc00720c */ /* 0x000fe40003f44070 */
[----:B------:R-:W-:Y:S01]  /*78c0*/  LOP3.LUT R252, R203, 0x39, R222, 0xfe, !PT ;  /* 0x00000039cbfc7812 */ /* 0x000fe200078efede */
[----:B------:R-:W-:Y:S01]  /*78d0*/  IMAD.U32 R203, RZ, RZ, UR68 ;  /* 0x00000044ffcb7e24 */ /* 0x000fe2000f8e00ff */
[----:B------:R-:W-:-:S02]  /*78e0*/  ISETP.GT.U32.AND.EX P1, PT, R230, RZ, PT, P1 ;  /* 0x000000ffe600720c */ /* 0x000fc40003f24110 */
[----:B------:R-:W-:Y:S02]  /*78f0*/  SEL R231, RZ, 0x4, !P3 ;  /* 0x00000004ffe77807 */ /* 0x000fe40005800000 */
[----:B------:R-:W-:Y:S01]  /*7900*/  ISETP.GT.U32.AND.EX P0, PT, R203, RZ, PT, P0 ;  /* 0x000000ffcb00720c */ /* 0x000fe20003f04100 */
[----:B------:R-:W-:Y:S01]  /*7910*/  IMAD.U32 R203, RZ, RZ, UR67 ;  /* 0x00000043ffcb7e24 */ /* 0x000fe2000f8e00ff */
[----:B------:R-:W-:Y:S02]  /*7920*/  ISETP.GT.U32.AND P3, PT, R252, R225, PT ;  /* 0x000000e1fc00720c */ /* 0x000fe40003f64070 */
[----:B------:R-:W-:Y:S02]  /*7930*/  SEL R252, RZ, 0x7fff8, !P4 ;  /* 0x0007fff8fffc7807 */ /* 0x000fe40006000000 */
[----:B------:R-:W-:Y:S02]  /*7940*/  LOP3.LUT R230, R203, 0x38, R222, 0xfe, !PT ;  /* 0x00000038cbe67812 */ /* 0x000fe400078efede */
[----:B------:R-:W-:-:S02]  /*7950*/  SEL R203, RZ, 0x1fffe, !P0 ;  /* 0x0001fffeffcb7807 */ /* 0x000fc40004000000 */
[-C--:B------:R-:W-:Y:S01]  /*7960*/  ISETP.GT.U32.AND P0, PT, R204, R225.reuse, PT ;  /* 0x000000e1cc00720c */ /* 0x080fe20003f04070 */
[----:B------:R-:W-:Y:S01]  /*7970*/  IMAD.U32 R204, RZ, RZ, UR68 ;  /* 0x00000044ffcc7e24 */ /* 0x000fe2000f8e00ff */
[----:B------:R-:W-:Y:S01]  /*7980*/  ISETP.GT.U32.AND P4, PT, R230, R225, PT ;  /* 0x000000e1e600720c */ /* 0x000fe20003f84070 */
[----:B------:R-:W-:Y:S01]  /*7990*/  IMAD.U32 R230, RZ, RZ, UR68 ;  /* 0x00000044ffe67e24 */ /* 0x000fe2000f8e00ff */
[----:B------:R-:W-:Y:S02]  /*79a0*/  FSEL R15, R15, -INF , !P1 ;  /* 0xff8000000f0f7808 */ /* 0x000fe40004800000 */
[----:B------:R-:W-:Y:S01]  /*79b0*/  ISETP.GT.U32.AND.EX P6, PT, R204, RZ, PT, P6 ;  /* 0x000000ffcc00720c */ /* 0x000fe20003fc4160 */
[----:B------:R-:W-:Y:S01]  /*79c0*/  IMAD.U32 R204, RZ, RZ, UR67 ;  /* 0x00000043ffcc7e24 */ /* 0x000fe2000f8e00ff */
[C---:B------:R-:W-:Y:S02]  /*79d0*/  ISETP.GT.U32.AND.EX P2, PT, R230.reuse, RZ, PT, P2 ;  /* 0x000000ffe600720c */ /* 0x040fe40003f44120 */
[----:B------:R-:W-:-:S02]  /*79e0*/  ISETP.GT.U32.AND.EX P3, PT, R230, RZ, PT, P3 ;  /* 0x000000ffe600720c */ /* 0x000fc40003f64130 */
[----:B------:R-:W-:Y:S01]  /*79f0*/  ISETP.GT.U32.AND.EX P4, PT, R230, RZ, PT, P4 ;  /* 0x000000ffe600720c */ /* 0x000fe20003f84140 */
[----:B------:R-:W-:Y:S01]  /*7a00*/  IMAD.U32 R230, RZ, RZ, UR67 ;  /* 0x00000043ffe67e24 */ /* 0x000fe2000f8e00ff */
[--C-:B------:R-:W-:Y:S02]  /*7a10*/  LOP3.LUT R204, R204, 0x2f, R222.reuse, 0xfe, !PT ;  /* 0x0000002fcccc7812 */ /* 0x100fe400078efede */
[----:B------:R-:W-:Y:S02]  /*7a20*/  ISETP.GT.U32.AND.EX P0, PT, R234, RZ, PT, P0 ;  /* 0x000000ffea00720c */ /* 0x000fe40003f04100 */
[----:B------:R-:W-:Y:S02]  /*7a30*/  LOP3.LUT R230, R230, 0x2e, R222, 0xfe, !PT ;  /* 0x0000002ee6e67812 */ /* 0x000fe400078efede */
[----:B------:R-:W-:Y:S02]  /*7a40*/  ISETP.GT.U32.AND P1, PT, R204, R225, PT ;  /* 0x000000e1cc00720c */ /* 0x000fe40003f24070 */
[----:B------:R-:W-:-:S02]  /*7a50*/  SEL R204, RZ, 0x1, !P6 ;  /* 0x00000001ffcc7807 */ /* 0x000fc40007000000 */
[-C--:B------:R-:W-:Y:S02]  /*7a60*/  ISETP.GT.U32.AND P6, PT, R230, R225.reuse, PT ;  /* 0x000000e1e600720c */ /* 0x080fe40003fc4070 */
[----:B------:R-:W-:Y:S02]  /*7a70*/  SEL R230, RZ, 0x1fffe, !P2 ;  /* 0x0001fffeffe67807 */ /* 0x000fe40005000000 */
[-C--:B------:R-:W-:Y:S02]  /*7a80*/  ISETP.GT.U32.AND P2, PT, R232, R225.reuse, PT ;  /* 0x000000e1e800720c */ /* 0x080fe40003f44070 */
[----:B------:R-:W-:Y:S01]  /*7a90*/  SEL R232, RZ, 0x4, !P3 ;  /* 0x00000004ffe87807 */ /* 0x000fe20005800000 */
[----:B------:R-:W-:Y:S01]  /*7aa0*/  IMAD.IADD R204, R204, 0x1, R230 ;  /* 0x00000001cccc7824 */ /* 0x000fe200078e02e6 */
[----:B------:R-:W-:Y:S02]  /*7ab0*/  ISETP.GT.U32.AND P3, PT, R226, R225, PT ;  /* 0x000000e1e200720c */ /* 0x000fe40003f64070 */
[----:B------:R-:W-:-:S02]  /*7ac0*/  FSEL R16, R16, -INF , !P0 ;  /* 0xff80000010107808 */ /* 0x000fc40004000000 */
[-C--:B------:R-:W-:Y:S01]  /*7ad0*/  ISETP.GT.U32.AND P0, PT, R205, R225.reuse, PT ;  /* 0x000000e1cd00720c */ /* 0x080fe20003f04070 */
[----:B------:R-:W-:Y:S01]  /*7ae0*/  IMAD.U32 R205, RZ, RZ, UR67 ;  /* 0x00000043ffcd7e24 */ /* 0x000fe2000f8e00ff */
[----:B------:R-:W-:Y:S02]  /*7af0*/  ISETP.GT.U32.AND.EX P3, PT, R249, RZ, PT, P3 ;  /* 0x000000fff900720c */ /* 0x000fe40003f64130 */
[----:B------:R-:W-:Y:S02]  /*7b00*/  ISETP.GT.U32.AND.EX P0, PT, R248, RZ, PT, P0 ;  /* 0x000000fff800720c */ /* 0x000fe40003f04100 */
[----:B------:R-:W-:Y:S02]  /*7b10*/  ISETP.GT.U32.AND.EX P2, PT, R228, RZ, PT, P2 ;  /* 0x000000ffe400720c */ /* 0x000fe40003f44120 */
[----:B------:R-:W-:Y:S02]  /*7b20*/  FSEL R18, R18, -INF , !P3 ;  /* 0xff80000012127808 */ /* 0x000fe40005800000 */
[----:B------:R-:W-:Y:S01]  /*7b30*/  ISETP.GT.U32.AND P3, PT, R207, R225, PT ;  /* 0x000000e1cf00720c */ /* 0x000fe20003f64070 */
[----:B------:R-:W-:Y:S01]  /*7b40*/  IMAD.U32 R207, RZ, RZ, UR67 ;  /* 0x00000043ffcf7e24 */ /* 0x000fe2000f8e00ff */
[----:B------:R-:W-:-:S02]  /*7b50*/  FSEL R19, R19, -INF , !P0 ;  /* 0xff80000013137808 */ /* 0x000fc40004000000 */
[-C--:B------:R-:W-:Y:S02]  /*7b60*/  ISETP.GT.U32.AND P0, PT, R208, R225.reuse, PT ;  /* 0x000000e1d000720c */ /* 0x080fe40003f04070 */
[----:B------:R-:W-:Y:S02]  /*7b70*/  FSEL R17, R17, -INF , !P2 ;  /* 0xff80000011117808 */ /* 0x000fe40005000000 */
[----:B------:R-:W-:Y:S02]  /*7b80*/  ISETP.GT.U32.AND P2, PT, R206, R225, PT ;  /* 0x000000e1ce00720c */ /* 0x000fe40003f44070 */
[----:B------:R-:W-:Y:S02]  /*7b90*/  ISETP.GT.U32.AND.EX P3, PT, R246, RZ, PT, P3 ;  /* 0x000000fff600720c */ /* 0x000fe40003f64130 */
[----:B------:R-:W-:Y:S01]  /*7ba0*/  ISETP.GT.U32.AND.EX P0, PT, R245, RZ, PT, P0 ;  /* 0x000000fff500720c */ /* 0x000fe20003f04100 */
[----:B------:R-:W-:Y:S01]  /*7bb0*/  IMAD.U32 R245, RZ, RZ, UR67 ;  /* 0x00000043fff57e24 */ /* 0x000fe2000f8e00ff */
[----:B------:R-:W-:Y:S01]  /*7bc0*/  ISETP.GT.U32.AND.EX P2, PT, R247, RZ, PT, P2 ;  /* 0x000000fff700720c */ /* 0x000fe20003f44120 */
[----:B------:R-:W-:Y:S01]  /*7bd0*/  IMAD.U32 R247, RZ, RZ, UR67 ;  /* 0x00000043fff77e24 */ /* 0x000fe2000f8e00ff */
[----:B------:R-:W-:-:S02]  /*7be0*/  FSEL R21, R21, -INF , !P3 ;  /* 0xff80000015157808 */ /* 0x000fc40005800000 */
[-C--:B------:R-:W-:Y:S02]  /*7bf0*/  ISETP.GT.U32.AND P3, PT, R210, R225.reuse, PT ;  /* 0x000000e1d200720c */ /* 0x080fe40003f64070 */
[----:B------:R-:W-:Y:S02]  /*7c00*/  FSEL R22, R22, -INF , !P0 ;  /* 0xff80000016167808 */ /* 0x000fe40004000000 */
[-C--:B------:R-:W-:Y:S01]  /*7c10*/  ISETP.GT.U32.AND P0, PT, R211, R225.reuse, PT ;  /* 0x000000e1d300720c */ /* 0x080fe20003f04070 */
[----:B------:R-:W-:Y:S01]  /*7c20*/  IMAD.U32 R211, RZ, RZ, UR67 ;  /* 0x00000043ffd37e24 */ /* 0x000fe2000f8e00ff */
[----:B------:R-:W-:Y:S02]  /*7c30*/  FSEL R20, R20, -INF , !P2 ;  /* 0xff80000014147808 */ /* 0x000fe40005000000 */
[----:B------:R-:W-:Y:S01]  /*7c40*/  ISETP.GT.U32.AND P2, PT, R209, R225, PT ;  /* 0x000000e1d100720c */ /* 0x000fe20003f44070 */
[----:B------:R-:W-:Y:S01]  /*7c50*/  IMAD.U32 R209, RZ, RZ, UR67 ;  /* 0x00000043ffd17e24 */ /* 0x000fe2000f8e00ff */
[----:B------:R-:W-:Y:S01]  /*7c60*/  ISETP.GT.U32.AND.EX P3, PT, R243, RZ, PT, P3 ;  /* 0x000000fff300720c */ /* 0x000fe20003f64130 */
[----:B------:R-:W-:Y:S01]  /*7c70*/  IMAD.U32 R243, RZ, RZ, UR67 ;  /* 0x00000043fff37e24 */ /* 0x000fe2000f8e00ff */
[----:B------:R-:W-:Y:S01]  /*7c80*/  ISETP.GT.U32.AND.EX P0, PT, R241, RZ, PT, P0 ;  /* 0x000000fff100720c */ /* 0x000fe20003f04100 */
[----:B------:R-:W-:Y:S01]  /*7c90*/  IMAD.U32 R241, RZ, RZ, UR67 ;  /* 0x00000043fff17e24 */ /* 0x000fe2000f8e00ff */
[----:B------:R-:W-:-:S02]  /*7ca0*/  ISETP.GT.U32.AND.EX P2, PT, R244, RZ, PT, P2 ;  /* 0x000000fff400720c */ /* 0x000fc40003f44120 */
[----:B------:R-:W-:Y:S02]  /*7cb0*/  FSEL R24, R24, -INF , !P3 ;  /* 0xff80000018187808 */ /* 0x000fe40005800000 */
[-C--:B------:R-:W-:Y:S01]  /*7cc0*/  ISETP.GT.U32.AND P3, PT, R213, R225.reuse, PT ;  /* 0x000000e1d500720c */ /* 0x080fe20003f64070 */
[----:B------:R-:W-:Y:S01]  /*7cd0*/  IMAD.U32 R213, RZ, RZ, UR67 ;  /* 0x00000043ffd57e24 */ /* 0x000fe2000f8e00ff */
[----:B------:R-:W-:Y:S02]  /*7ce0*/  FSEL R25, R25, -INF , !P0 ;  /* 0xff80000019197808 */ /* 0x000fe40004000000 */
[-C--:B------:R-:W-:Y:S02]  /*7cf0*/  ISETP.GT.U32.AND P0, PT, R214, R225.reuse, PT ;  /* 0x000000e1d600720c */ /* 0x080fe40003f04070 */
[----:B------:R-:W-:Y:S02]  /*7d00*/  FSEL R23, R23, -INF , !P2 ;  /* 0xff80000017177808 */ /* 0x000fe40005000000 */
[----:B------:R-:W-:-:S02]  /*7d10*/  ISETP.GT.U32.AND P2, PT, R212, R225, PT ;  /* 0x000000e1d400720c */ /* 0x000fc40003f44070 */
[----:B------:R-:W-:Y:S02]  /*7d20*/  ISETP.GT.U32.AND.EX P3, PT, R240, RZ, PT, P3 ;  /* 0x000000fff000720c */ /* 0x000fe40003f64130 */
[----:B------:R-:W-:Y:S02]  /*7d30*/  ISETP.GT.U32.AND.EX P0, PT, R238, RZ, PT, P0 ;  /* 0x000000ffee00720c */ /* 0x000fe40003f04100 */
[----:B------:R-:W-:Y:S02]  /*7d40*/  ISETP.GT.U32.AND.EX P2, PT, R242, RZ, PT, P2 ;  /* 0x000000fff200720c */ /* 0x000fe40003f44120 */
[----:B------:R-:W-:Y:S02]  /*7d50*/  FSEL R27, R27, -INF , !P3 ;  /* 0xff8000001b1b7808 */ /* 0x000fe40005800000 */
[----:B------:R-:W-:Y:S02]  /*7d60*/  ISETP.GT.U32.AND P3, PT, R216, R225, PT ;  /* 0x000000e1d800720c */ /* 0x000fe40003f64070 */
[----:B------:R-:W-:-:S02]  /*7d70*/  FSEL R28, R28, -INF , !P0 ;  /* 0xff8000001c1c7808 */ /* 0x000fc40004000000 */
[-C--:B------:R-:W-:Y:S01]  /*7d80*/  ISETP.GT.U32.AND P0, PT, R217, R225.reuse, PT ;  /* 0x000000e1d900720c */ /* 0x080fe20003f04070 */
[----:B------:R-:W-:Y:S01]  /*7d90*/  IMAD.U32 R217, RZ, RZ, UR67 ;  /* 0x00000043ffd97e24 */ /* 0x000fe2000f8e00ff */
[----:B------:R-:W-:Y:S02]  /*7da0*/  FSEL R26, R26, -INF , !P2 ;  /* 0xff8000001a1a7808 */ /* 0x000fe40005000000 */
[----:B------:R-:W-:Y:S01]  /*7db0*/  ISETP.GT.U32.AND P2, PT, R215, R225, PT ;  /* 0x000000e1d700720c */ /* 0x000fe20003f44070 */
[----:B------:R-:W-:Y:S01]  /*7dc0*/  IMAD.U32 R215, RZ, RZ, UR67 ;  /* 0x00000043ffd77e24 */ /* 0x000fe2000f8e00ff */
[----:B------:R-:W-:Y:S01]  /*7dd0*/  ISETP.GT.U32.AND.EX P3, PT, R237, RZ, PT, P3 ;  /* 0x000000ffed00720c */ /* 0x000fe20003f64130 */
[----:B------:R-:W-:Y:S01]  /*7de0*/  IMAD.U32 R237, RZ, RZ, UR67 ;  /* 0x00000043ffed7e24 */ /* 0x000fe2000f8e00ff */
[----:B------:R-:W-:Y:S02]  /*7df0*/  ISETP.GT.U32.AND.EX P0, PT, R236, RZ, PT, P0 ;  /* 0x000000ffec00720c */ /* 0x000fe40003f04100 */
[----:B------:R-:W-:Y:S01]  /*7e00*/  ISETP.GT.U32.AND.EX P2, PT, R239, RZ, PT, P2 ;  /* 0x000000ffef00720c */ /* 0x000fe20003f44120 */
[----:B------:R-:W-:Y:S01]  /*7e10*/  IMAD.U32 R239, RZ, RZ, UR67 ;  /* 0x00000043ffef7e24 */ /* 0x000fe2000f8e00ff */
[----:B------:R-:W-:-:S02]  /*7e20*/  FSEL R30, R30, -INF , !P3 ;  /* 0xff8000001e1e7808 */ /* 0x000fc40005800000 */
[-C--:B------:R-:W-:Y:S02]  /*7e30*/  ISETP.GT.U32.AND P3, PT, R219, R225.reuse, PT ;  /* 0x000000e1db00720c */ /* 0x080fe40003f64070 */
[----:B------:R-:W-:Y:S02]  /*7e40*/  FSEL R31, R31, -INF , !P0 ;  /* 0xff8000001f1f7808 */ /* 0x000fe40004000000 */
[-C--:B------:R-:W-:Y:S02]  /*7e50*/  ISETP.GT.U32.AND P0, PT, R220, R225.reuse, PT ;  /* 0x000000e1dc00720c */ /* 0x080fe40003f04070 */
[----:B------:R-:W-:Y:S02]  /*7e60*/  FSEL R29, R29, -INF , !P2 ;  /* 0xff8000001d1d7808 */ /* 0x000fe40005000000 */
[----:B------:R-:W-:Y:S02]  /*7e70*/  ISETP.GT.U32.AND P2, PT, R218, R225, PT ;  /* 0x000000e1da00720c */ /* 0x000fe40003f44070 */
[----:B------:R-:W-:-:S02]  /*7e80*/  ISETP.GT.U32.AND.EX P3, PT, R223, RZ, PT, P3 ;  /* 0x000000ffdf00720c */ /* 0x000fc40003f64130 */
[--C-:B------:R-:W-:Y:S02]  /*7e90*/  LOP3.LUT R208, R243, 0x21, R222.reuse, 0xfe, !PT ;  /* 0x00000021f3d07812 */ /* 0x100fe400078efede */
[----:B------:R-:W-:Y:S02]  /*7ea0*/  ISETP.GT.U32.AND.EX P0, PT, R224, RZ, PT, P0 ;  /* 0x000000ffe000720c */ /* 0x000fe40003f04100 */
[--C-:B------:R-:W-:Y:S02]  /*7eb0*/  LOP3.LUT R242, R245, 0x20, R222.reuse, 0xfe, !PT ;  /* 0x00000020f5f27812 */ /* 0x100fe400078efede */
[--C-:B------:R-:W-:Y:S02]  /*7ec0*/  LOP3.LUT R216, R205, 0x2d, R222.reuse, 0xfe, !PT ;  /* 0x0000002dcdd87812 */ /* 0x100fe400078efede */
[--C-:B------:R-:W-:Y:S02]  /*7ed0*/  LOP3.LUT R212, R207, 0x2c, R222.reuse, 0xfe, !PT ;  /* 0x0000002ccfd47812 */ /* 0x100fe400078efede */
[----:B------:R-:W-:-:S02]  /*7ee0*/  LOP3.LUT R210, R209, 0x2b, R222, 0xfe, !PT ;  /* 0x0000002bd1d27812 */ /* 0x000fc400078efede */
[--C-:B------:R-:W-:Y:S02]  /*7ef0*/  LOP3.LUT R214, R211, 0x29, R222.reuse, 0xfe, !PT ;  /* 0x00000029d3d67812 */ /* 0x100fe400078efede */
[--C-:B------:R-:W-:Y:S02]  /*7f00*/  LOP3.LUT R234, R213, 0x28, R222.reuse, 0xfe, !PT ;  /* 0x00000028d5ea7812 */ /* 0x100fe400078efede */
[--C-:B------:R-:W-:Y:S02]  /*7f10*/  LOP3.LUT R218, R215, 0x27, R222.reuse, 0xfe, !PT ;  /* 0x00000027d7da7812 */ /* 0x100fe400078efede */
[--C-:B------:R-:W-:Y:S02]  /*7f20*/  LOP3.LUT R236, R217, 0x25, R222.reuse, 0xfe, !PT ;  /* 0x00000025d9ec7812 */ /* 0x100fe400078efede */
[--C-:B------:R-:W-:Y:S02]  /*7f30*/  LOP3.LUT R206, R237, 0x24, R222.reuse, 0xfe, !PT ;  /* 0x00000024edce7812 */ /* 0x100fe400078efede */
[----:B------:R-:W-:-:S02]  /*7f40*/  LOP3.LUT R238, R239, 0x23, R222, 0xfe, !PT ;  /* 0x00000023efee7812 */ /* 0x000fc400078efede */
[--C-:B------:R-:W-:Y:S02]  /*7f50*/  LOP3.LUT R240, R241, 0x22, R222.reuse, 0xfe, !PT ;  /* 0x00000022f1f07812 */ /* 0x100fe400078efede */
[--C-:B------:R-:W-:Y:S02]  /*7f60*/  LOP3.LUT R228, R247, 0x26, R222.reuse, 0xfe, !PT ;  /* 0x00000026f7e47812 */ /* 0x100fe400078efede */
[----:B------:R-:W-:Y:S02]  /*7f70*/  ISETP.GT.U32.AND.EX P2, PT, R235, RZ, PT, P2 ;  /* 0x000000ffeb00720c */ /* 0x000fe40003f44120 */
[----:B------:R-:W-:Y:S02]  /*7f80*/  FSEL R33, R33, -INF , !P3 ;  /* 0xff80000021217808 */ /* 0x000fe40005800000 */
[----:B------:R-:W-:Y:S01]  /*7f90*/  LOP3.LUT R222, R205, 0x2a, R222, 0xfe, !PT ;  /* 0x0000002acdde7812 */ /* 0x000fe200078efede */
[----:B------:R-:W-:Y:S01]  /*7fa0*/  IMAD.U32 R205, RZ, RZ, UR68 ;  /* 0x00000044ffcd7e24 */ /* 0x000fe2000f8e00ff */
[----:B------:R-:W-:-:S02]  /*7fb0*/  ISETP.GT.U32.AND P3, PT, R208, R225, PT ;  /* 0x000000e1d000720c */ /* 0x000fc40003f64070 */
[----:B------:R-:W-:Y:S01]  /*7fc0*/  FSEL R208, R34, -INF , !P0 ;  /* 0xff80000022d07808 */ /* 0x000fe20004000000 */
[----:B------:R-:W-:Y:S01]  /*7fd0*/  IMAD.U32 R34, RZ, RZ, UR68 ;  /* 0x00000044ff227e24 */ /* 0x000fe2000f8e00ff */
[-C--:B------:R-:W-:Y:S02]  /*7fe0*/  ISETP.GT.U32.AND P0, PT, R242, R225.reuse, PT ;  /* 0x000000e1f200720c */ /* 0x080fe40003f04070 */
[----:B------:R-:W-:Y:S02]  /*7ff0*/  FSEL R32, R32, -INF , !P2 ;  /* 0xff80000020207808 */ /* 0x000fe40005000000 */
[----:B------:R-:W-:Y:S02]  /*8000*/  ISETP.GT.U32.AND P2, PT, R221, R225, PT ;  /* 0x000000e1dd00720c */ /* 0x000fe40003f44070 */
[----:B------:R-:W-:Y:S02]  /*8010*/  ISETP.GT.U32.AND.EX P0, PT, R205, RZ, PT, P0 ;  /* 0x000000ffcd00720c */ /* 0x000fe40003f04100 */
[----:B------:R-:W-:-:S02]  /*8020*/  ISETP.GT.U32.AND.EX P2, PT, R227, RZ, PT, P2 ;  /* 0x000000ffe300720c */ /* 0x000fc40003f44120 */
[----:B------:R-:W-:Y:S02]  /*8030*/  ISETP.GT.U32.AND.EX P3, PT, R34, RZ, PT, P3 ;  /* 0x000000ff2200720c */ /* 0x000fe40003f64130 */
[----:B------:R-:W-:Y:S01]  /*8040*/  FSEL R207, R36, -INF , !P0 ;  /* 0xff80000024cf7808 */ /* 0x000fe20004000000 */
[----:B------:R-:W-:Y:S01]  /*8050*/  IMAD.U32 R36, RZ, RZ, UR68 ;  /* 0x00000044ff247e24 */ /* 0x000fe2000f8e00ff */
[-C--:B------:R-:W-:Y:S02]  /*8060*/  ISETP.GT.U32.AND P0, PT, R206, R225.reuse, PT ;  /* 0x000000e1ce00720c */ /* 0x080fe40003f04070 */
[----:B------:R-:W-:Y:S02]  /*8070*/  FSEL R35, R35, -INF , !P2 ;  /* 0xff80000023237808 */ /* 0x000fe40005000000 */
[----:B------:R-:W-:Y:S02]  /*8080*/  FSEL R206, R37, -INF , !P3 ;  /* 0xff80000025ce7808 */ /* 0x000fe40005800000 */
[----:B------:R-:W-:-:S02]  /*8090*/  ISETP.GT.U32.AND P2, PT, R240, R225, PT ;  /* 0x000000e1f000720c */ /* 0x000fc40003f44070 */
[-C--:B------:R-:W-:Y:S02]  /*80a0*/  ISETP.GT.U32.AND P3, PT, R238, R225.reuse, PT ;  /* 0x000000e1ee00720c */ /* 0x080fe40003f64070 */
[----:B------:R-:W-:Y:S02]  /*80b0*/  ISETP.GT.U32.AND.EX P2, PT, R34, RZ, PT, P2 ;  /* 0x000000ff2200720c */ /* 0x000fe40003f44120 */
[----:B------:R-:W-:Y:S02]  /*80c0*/  ISETP.GT.U32.AND.EX P3, PT, R36, RZ, PT, P3 ;  /* 0x000000ff2400720c */ /* 0x000fe40003f64130 */
[----:B------:R-:W-:Y:S01]  /*80d0*/  FSEL R37, R38, -INF , !P2 ;  /* 0xff80000026257808 */ /* 0x000fe20005000000 */
[----:B------:R-:W-:Y:S01]  /*80e0*/  IMAD.U32 R38, RZ, RZ, UR68 ;  /* 0x00000044ff267e24 */ /* 0x000fe2000f8e00ff */
[----:B------:R-:W-:Y:S01]  /*80f0*/  FSEL R205, R39, -INF , !P3 ;  /* 0xff80000027cd7808 */ /* 0x000fe20005800000 */
[----:B------:R-:W-:Y:S01]  /*8100*/  FMUL R39, R41, UR16 ;  /* 0x0000001029277c20 */ /* 0x000fe20008400000 */
[-C--:B------:R-:W-:Y:S01]  /*8110*/  ISETP.GT.U32.AND P2, PT, R236, R225.reuse, PT ;  /* 0x000000e1ec00720c */ /* 0x080fe20003f44070 */
[----:B------:R-:W-:Y:S01]  /*8120*/  FMUL R41, R44, UR16 ;  /* 0x000000102c297c20 */ /* 0x000fe20008400000 */
[----:B------:R-:W-:-:S02]  /*8130*/  ISETP.GT.U32.AND P3, PT, R234, R225, PT ;  /* 0x000000e1ea00720c */ /* 0x000fc40003f64070 */
[C---:B------:R-:W-:Y:S02]  /*8140*/  ISETP.GT.U32.AND.EX P2, PT, R36.reuse, RZ, PT, P2 ;  /* 0x000000ff2400720c */ /* 0x040fe40003f44120 */
[----:B------:R-:W-:Y:S02]  /*8150*/  ISETP.GT.U32.AND.EX P3, PT, R36, RZ, PT, P3 ;  /* 0x000000ff2400720c */ /* 0x000fe40003f64130 */
[----:B------:R-:W-:Y:S02]  /*8160*/  FSEL R39, R39, -INF , !P2 ;  /* 0xff80000027277808 */ /* 0x000fe40005000000 */
[----:B------:R-:W-:Y:S02]  /*8170*/  FSEL R41, R41, -INF , !P3 ;  /* 0xff80000029297808 */ /* 0x000fe40005800000 */
[-C--:B------:R-:W-:Y:S02]  /*8180*/  ISETP.GT.U32.AND P2, PT, R228, R225.reuse, PT ;  /* 0x000000e1e400720c */ /* 0x080fe40003f44070 */
[----:B------:R-:W-:-:S02]  /*8190*/  ISETP.GT.U32.AND P3, PT, R222, R225, PT ;  /* 0x000000e1de00720c */ /* 0x000fc40003f64070 */
[C---:B------:R-:W-:Y:S02]  /*81a0*/  ISETP.GT.U32.AND.EX P2, PT, R38.reuse, RZ, PT, P2 ;  /* 0x000000ff2600720c */ /* 0x040fe40003f44120 */
[----:B------:R-:W-:Y:S02]  /*81b0*/  ISETP.GT.U32.AND.EX P3, PT, R38, RZ, PT, P3 ;  /* 0x000000ff2600720c */ /* 0x000fe40003f64130 */
[----:B------:R-:W-:Y:S02]  /*81c0*/  FMNMX3 R38, R201, R4, R5, !PT ;  /* 0x00000004c9267276 */ /* 0x000fe40007800005 */
[----:B------:R-:W-:Y:S01]  /*81d0*/  ISETP.GT.U32.AND.EX P0, PT, R34, RZ, PT, P0 ;  /* 0x000000ff2200720c */ /* 0x000fe20003f04100 */
[----:B------:R-:W-:Y:S01]  /*81e0*/  FMUL R34, R40, UR16 ;  /* 0x0000001028227c20 */ /* 0x000fe20008400000 */
[----:B------:R-:W-:Y:S01]  /*81f0*/  FMNMX3 R38, R38, R7, R6, !PT ;  /* 0x0000000726267276 */ /* 0x000fe20007800006 */
[----:B------:R-:W-:Y:S01]  /*8200*/  FMUL R40, R43, UR16 ;  /* 0x000000102b287c20 */ /* 0x000fe20008400000 */
[----:B------:R-:W-:Y:S01]  /*8210*/  ISETP.GT.U32.AND.EX P5, PT, R36, RZ, PT, P5 ;  /* 0x000000ff2400720c */ /* 0x000fe20003fa4150 */
[----:B------:R-:W-:Y:S01]  /*8220*/  IMAD.U32 R43, RZ, RZ, UR68 ;  /* 0x00000044ff2b7e24 */ /* 0x000fe2000f8e00ff */
[----:B------:R-:W-:-:S02]  /*8230*/  FMNMX3 R38, R38, R9, R8, !PT ;  /* 0x0000000926267276 */ /* 0x000fc40007800008 */
[----:B------:R-:W-:Y:S02]  /*8240*/  FSEL R34, R34, -INF , !P0 ;  /* 0xff80000022227808 */ /* 0x000fe40004000000 */
[----:B------:R-:W-:Y:S02]  /*8250*/  FMNMX3 R38, R38, R11, R12, !PT ;  /* 0x0000000b26267276 */ /* 0x000fe4000780000c */
[----:B------:R-:W-:Y:S02]  /*8260*/  ISETP.GT.U32.AND P0, PT, R218, R225, PT ;  /* 0x000000e1da00720c */ /* 0x000fe40003f04070 */
[----:B------:R-:W-:Y:S02]  /*8270*/  FMNMX3 R38, R38, R13, R14, !PT ;  /* 0x0000000d26267276 */ /* 0x000fe4000780000e */
[----:B------:R-:W-:Y:S02]  /*8280*/  ISETP.GT.U32.AND.EX P0, PT, R36, RZ, PT, P0 ;  /* 0x000000ff2400720c */ /* 0x000fe40003f04100 */
[----:B------:R-:W-:-:S02]  /*8290*/  FMNMX3 R38, R38, R15, R16, !PT ;  /* 0x0000000f26267276 */ /* 0x000fc40007800010 */
[----:B------:R-:W-:Y:S02]  /*82a0*/  SEL R36, RZ, 0x1, !P5 ;  /* 0x00000001ff247807 */ /* 0x000fe40006800000 */
[----:B------:R-:W-:Y:S02]  /*82b0*/  FMNMX3 R38, R38, R17, R18, !PT ;  /* 0x0000001126267276 */ /* 0x000fe40007800012 */
[----:B------:R-:W-:Y:S01]  /*82c0*/  FSEL R44, R42, -INF , !P2 ;  /* 0xff8000002a2c7808 */ /* 0x000fe20005000000 */
[----:B------:R-:W-:Y:S01]  /*82d0*/  IMAD.IADD R36, R36, 0x1, R203 ;  /* 0x0000000124247824 */ /* 0x000fe200078e02cb */
[----:B------:R-:W-:Y:S01]  /*82e0*/  FMNMX3 R38, R38, R19, R20, !PT ;  /* 0x0000001326267276 */ /* 0x000fe20007800014 */
[----:B------:R-:W-:Y:S01]  /*82f0*/  FMUL R42, R45, UR16 ;  /* 0x000000102d2a7c20 */ /* 0x000fe20008400000 */
[----:B------:R-:W-:Y:S02]  /*8300*/  LOP3.LUT R45, R250, 0x3, RZ, 0xc0, !PT ;  /* 0x00000003fa2d7812 */ /* 0x000fe400078ec0ff */
[----:B------:R-:W-:-:S02]  /*8310*/  FMNMX3 R38, R38, R21, R22, !PT ;  /* 0x0000001526267276 */ /* 0x000fc40007800016 */
[----:B------:R-:W-:Y:S02]  /*8320*/  LOP3.LUT R36, R36, 0x3, RZ, 0xc0, !PT ;  /* 0x0000000324247812 */ /* 0x000fe400078ec0ff */
[----:B------:R-:W-:Y:S02]  /*8330*/  FMNMX3 R38, R38, R23, R24, !PT ;  /* 0x0000001726267276 */ /* 0x000fe40007800018 */
[----:B------:R-:W-:Y:S02]  /*8340*/  SEL R226, RZ, 0x7fff8, !P4 ;  /* 0x0007fff8ffe27807 */ /* 0x000fe40006000000 */
[----:B------:R-:W-:Y:S02]  /*8350*/  FMNMX3 R38, R38, R25, R26, !PT ;  /* 0x0000001926267276 */ /* 0x000fe4000780001a */
[----:B------:R-:W-:Y:S02]  /*8360*/  LOP3.LUT R203, R204, 0x3, RZ, 0xc0, !PT ;  /* 0x00000003cccb7812 */ /* 0x000fe400078ec0ff */
[----:B------:R-:W-:Y:S01]  /*8370*/  IADD3 R10, PT, PT, R45, R198, R10 ;  /* 0x000000c62d0a7210 */ /* 0x000fe20007ffe00a */
[----:B------:R-:W-:Y:S01]  /*8380*/  IMAD.U32 R45, RZ, RZ, UR68 ;  /* 0x00000044ff2d7e24 */ /* 0x000fe2000f8e00ff */
[----:B------:R-:W-:Y:S01]  /*8390*/  IADD3 R36, PT, PT, R36, R252, R231 ;  /* 0x000000fc24247210 */ /* 0x000fe20007ffe0e7 */
[----:B------:R-:W-:Y:S01]  /*83a0*/  IMAD.U32 R198, RZ, RZ, UR68 ;  /* 0x00000044ffc67e24 */ /* 0x000fe2000f8e00ff */
[----:B------:R-:W-:Y:S01]  /*83b0*/  FMNMX3 R38, R38, R27, R28, !PT ;  /* 0x0000001b26267276 */ /* 0x000fe2000780001c */
[----:B------:R-:W-:Y:S01]  /*83c0*/  IMAD.SHL.U32 R10, R10, 0x100, RZ ;  /* 0x000001000a0a7824 */ /* 0x000fe200078e00ff */
[----:B------:R-:W-:-:S02]  /*83d0*/  IADD3 R203, PT, PT, R203, R226, R232 ;  /* 0x000000e2cbcb7210 */ /* 0x000fc40007ffe0e8 */
[----:B------:R-:W-:Y:S02]  /*83e0*/  LOP3.LUT R36, R36, 0xf, RZ, 0xc0, !PT ;  /* 0x0000000f24247812 */ /* 0x000fe400078ec0ff */
[----:B------:R-:W-:Y:S02]  /*83f0*/  FMNMX3 R38, R38, R29, R30, !PT ;  /* 0x0000001d26267276 */ /* 0x000fe4000780001e */
[----:B------:R-:W-:Y:S01]  /*8400*/  LOP3.LUT R200, R200, 0x3, RZ, 0xc0, !PT ;  /* 0x00000003c8c87812 */ /* 0x000fe200078ec0ff */
[----:B------:R-:W-:Y:S01]  /*8410*/  IMAD R36, R203, 0x10, R36 ;  /* 0x00000010cb247824 */ /* 0x000fe200078e0224 */
[----:B------:R-:W-:Y:S02]  /*8420*/  FMNMX3 R38, R38, R31, R32, !PT ;  /* 0x0000001f26267276 */ /* 0x000fe40007800020 */
[----:B------:R-:W-:Y:S02]  /*8430*/  IADD3 R229, PT, PT, R200, R202, R229 ;  /* 0x000000cac8e57210 */ /* 0x000fe40007ffe0e5 */
[----:B------:R-:W-:-:S02]  /*8440*/  LOP3.LUT R10, R10, 0xf00, RZ, 0xe2, !PT ;  /* 0x00000f000a0a7812 */ /* 0x000fc400078ee2ff */
[----:B------:R-:W-:Y:S02]  /*8450*/  FSEL R40, R40, -INF , !P0 ;  /* 0xff80000028287808 */ /* 0x000fe40004000000 */
[----:B------:R-:W-:Y:S01]  /*8460*/  ISETP.GT.U32.AND P0, PT, R214, R225, PT ;  /* 0x000000e1d600720c */ /* 0x000fe20003f04070 */
[----:B------:R-:W-:Y:S01]  /*8470*/  IMAD R10, R229, 0x1000, R10 ;  /* 0x00001000e50a7824 */ /* 0x000fe200078e020a */
[----:B------:R-:W-:Y:S02]  /*8480*/  FMNMX3 R38, R38, R33, R208, !PT ;  /* 0x0000002126267276 */ /* 0x000fe400078000d0 */
[----:B------:R-:W-:Y:S02]  /*8490*/  ISETP.GT.U32.AND.EX P1, PT, R45, RZ, PT, P1 ;  /* 0x000000ff2d00720c */ /* 0x000fe40003f24110 */
[----:B------:R-:W-:Y:S01]  /*84a0*/  LOP3.LUT R45, R36, 0xff, RZ, 0xc0, !PT ;  /* 0x000000ff242d7812 */ /* 0x000fe200078ec0ff */
[----:B------:R-:W-:Y:S01]  /*84b0*/  IMAD.U32 R36, RZ, RZ, UR68 ;  /* 0x00000044ff247e24 */ /* 0x000fe2000f8e00ff */
[----:B------:R-:W-:Y:S01]  /*84c0*/  ISETP.GT.U32.AND.EX P0, PT, R43, RZ, PT, P0 ;  /* 0x000000ff2b00720c */ /* 0x000fe20003f04100 */
[----:B------:R-:W-:Y:S01]  /*84d0*/  FMUL R43, R46, UR16 ;  /* 0x000000102e2b7c20 */ /* 0x000fe20008400000 */
[----:B------:R-:W-:Y:S01]  /*84e0*/  FMNMX3 R38, R38, R35, R207, !PT ;  /* 0x0000002326267276 */ /* 0x000fe200078000cf */
[----:B------:R-:W-:Y:S01]  /*84f0*/  IMAD.IADD R10, R10, 0x1, R45 ;  /* 0x000000010a0a7824 */ /* 0x000fe200078e022d */
[----:B------:R-:W-:Y:S01]  /*8500*/  FSEL R42, R42, -INF , !P0 ;  /* 0xff8000002a2a7808 */ /* 0x000fe20004000000 */
[----:B------:R-:W-:Y:S01]  /*8510*/  IMAD.U32 R45, RZ, RZ, UR68 ;  /* 0x00000044ff2d7e24 */ /* 0x000fe2000f8e00ff */
[----:B------:R-:W-:Y:S01]  /*8520*/  FMNMX3 R38, R38, R206, R37, !PT ;  /* 0x000000ce26267276 */ /* 0x000fe20007800025 */
[----:B------:R-:W-:Y:S01]  /*8530*/  IMAD.U32 R46, RZ, RZ, UR68 ;  /* 0x00000044ff2e7e24 */ /* 0x000fe2000f8e00ff */
[----:B------:R-:W-:-:S02]  /*8540*/  FSEL R43, R43, -INF , !P3 ;  /* 0xff8000002b2b7808 */ /* 0x000fc40005800000 */
[----:B------:R-:W-:Y:S02]  /*8550*/  ISETP.GT.U32.AND P3, PT, R210, R225, PT ;  /* 0x000000e1d200720c */ /* 0x000fe40003f64070 */
[----:B------:R-:W-:Y:S02]  /*8560*/  LOP3.LUT R10, R10, 0xffff, RZ, 0xc0, !PT ;  /* 0x0000ffff0a0a7812 */ /* 0x000fe400078ec0ff */
[----:B------:R-:W-:Y:S02]  /*8570*/  FMNMX3 R38, R38, R205, R34, !PT ;  /* 0x000000cd26267276 */ /* 0x000fe40007800022 */
[----:B------:R-:W-:Y:S02]  /*8580*/  ISETP.GT.U32.AND.EX P3, PT, R36, RZ, PT, P3 ;  /* 0x000000ff2400720c */ /* 0x000fe40003f64130 */
[----:B------:R-:W-:Y:S02]  /*8590*/  ISETP.GT.U32.AND P0, PT, R212, R225, PT ;  /* 0x000000e1d400720c */ /* 0x000fe40003f04070 */
[----:B------:R-:W-:-:S02]  /*85a0*/  SHF.R.U32.HI R36, RZ, 0xf, R10 ;  /* 0x0000000fff247819 */ /* 0x000fc4000001160a */
[----:B------:R-:W-:Y:S02]  /*85b0*/  FMNMX3 R38, R38, R39, R44, !PT ;  /* 0x0000002726267276 */ /* 0x000fe4000780002c */
[----:B------:R-:W-:Y:S02]  /*85c0*/  ISETP.GT.U32.AND P2, PT, R216, R225, PT ;  /* 0x000000e1d800720c */ /* 0x000fe40003f44070 */
[----:B------:R-:W-:Y:S02]  /*85d0*/  FSEL R47, R47, -INF , !P3 ;  /* 0xff8000002f2f7808 */ /* 0x000fe40005800000 */
[----:B------:R-:W-:Y:S02]  /*85e0*/  ISETP.GT.U32.AND.EX P0, PT, R45, RZ, PT, P0 ;  /* 0x000000ff2d00720c */ /* 0x000fe40003f04100 */
[----:B------:R-:W-:Y:S02]  /*85f0*/  LOP3.LUT P3, RZ, R36, 0x1, RZ, 0xc0, !PT ;  /* 0x0000000124ff7812 */ /* 0x000fe4000786c0ff */
[----:B------:R-:W-:-:S02]  /*8600*/  FMNMX3 R38, R38, R40, R41, !PT ;  /* 0x0000002826267276 */ /* 0x000fc40007800029 */
[--C-:B------:R-:W-:Y:S02]  /*8610*/  SHF.R.U32.HI R36, RZ, 0xe, R10.reuse ;  /* 0x0000000eff247819 */ /* 0x100fe4000001160a */
[----:B------:R-:W-:Y:S02]  /*8620*/  ISETP.GT.U32.AND.EX P2, PT, R198, RZ, PT, P2 ;  /* 0x000000ffc600720c */ /* 0x000fe40003f44120 */
[----:B------:R-:W-:Y:S02]  /*8630*/  SHF.R.U32.HI R45, RZ, 0xd, R10 ;  /* 0x0000000dff2d7819 */ /* 0x000fe4000001160a */
[----:B------:R-:W-:Y:S01]  /*8640*/  ISETP.GT.U32.AND.EX P6, PT, R46, RZ, PT, P6 ;  /* 0x000000ff2e00720c */ /* 0x000fe20003fc4160 */
[----:B------:R-:W-:Y:S01]  /*8650*/  FMUL R46, R58, UR16 ;  /* 0x000000103a2e7c20 */ /* 0x000fe20008400000 */
[----:B------:R-:W-:Y:S01]  /*8660*/  FSEL R202, R48, -INF , !P0 ;  /* 0xff80000030ca7808 */ /* 0x000fe20004000000 */
[----:B------:R-:W-:Y:S01]  /*8670*/  FMUL R48, R60, UR16 ;  /* 0x000000103c307c20 */ /* 0x000fe20008400000 */
[----:B------:R-:W-:Y:S01]  /*8680*/  FMNMX3 R38, R38, R42, R43, !PT ;  /* 0x0000002a26267276 */ /* 0x000fe2000780002b */
[----:B------:R-:W-:Y:S01]  /*8690*/  FMUL R58, R62, UR16 ;  /* 0x000000103e3a7c20 */ /* 0x000fe20008400000 */
[----:B------:R-:W-:-:S02]  /*86a0*/  LOP3.LUT P0, RZ, R36, 0x1, RZ, 0xc0, !PT ;  /* 0x0000000124ff7812 */ /* 0x000fc4000780c0ff */
[----:B------:R-:W-:Y:S02]  /*86b0*/  FSEL R49, R49, -INF , !P2 ;  /* 0xff80000031317808 */ /* 0x000fe40005000000 */
[--C-:B------:R-:W-:Y:S02]  /*86c0*/  SHF.R.U32.HI R36, RZ, 0xc, R10.reuse ;  /* 0x0000000cff247819 */ /* 0x100fe4000001160a */
[----:B------:R-:W-:Y:S02]  /*86d0*/  LOP3.LUT P2, RZ, R45, 0x1, RZ, 0xc0, !PT ;  /* 0x000000012dff7812 */ /* 0x000fe4000784c0ff */
[----:B------:R-:W-:Y:S02]  /*86e0*/  SHF.R.U32.HI R45, RZ, 0xb, R10 ;  /* 0x0000000bff2d7819 */ /* 0x000fe4000001160a */
[----:B------:R-:W-:Y:S01]  /*86f0*/  FSEL R200, R50, -INF , !P6 ;  /* 0xff80000032c87808 */ /* 0x000fe20007000000 */
[----:B------:R-:W-:Y:S01]  /*8700*/  FMUL R50, R56, UR16 ;  /* 0x0000001038327c20 */ /* 0x000fe20008400000 */
[----:B------:R-:W-:Y:S01]  /*8710*/  FMNMX3 R38, R38, R47, R202, !PT ;  /* 0x0000002f26267276 */ /* 0x000fe200078000ca */
[----:B------:R-:W-:Y:S01]  /*8720*/  FMUL R56, R63, UR16 ;  /* 0x000000103f387c20 */ /* 0x000fe20008400000 */
[----:B------:R-:W-:Y:S01]  /*8730*/  LOP3.LUT P4, RZ, R36, 0x1, RZ, 0xc0, !PT ;  /* 0x0000000124ff7812 */ /* 0x000fe2000788c0ff */
[----:B------:R-:W-:Y:S01]  /*8740*/  FMUL R63, R66, UR16 ;  /* 0x00000010423f7c20 */ /* 0x000fe20008400000 */
[----:B------:R-:W-:Y:S01]  /*8750*/  FSEL R198, R52, -INF , !P3 ;  /* 0xff80000034c67808 */ /* 0x000fe20005800000 */
[----:B------:R-:W-:Y:S01]  /*8760*/  FMUL R52, R54, UR16 ;  /* 0x0000001036347c20 */ /* 0x000fe20008400000 */
[----:B------:R-:W-:Y:S01]  /*8770*/  FSEL R51, R51, -INF , !P1 ;  /* 0xff80000033337808 */ /* 0x000fe20004800000 */
[----:B------:R-:W-:Y:S01]  /*8780*/  FMUL R54, R65, UR16 ;  /* 0x0000001041367c20 */ /* 0x000fe20008400000 */
[----:B------:R-:W-:-:S02]  /*8790*/  SHF.R.U32.HI R36, RZ, 0xa, R10 ;  /* 0x0000000aff247819 */ /* 0x000fc4000001160a */
[----:B------:R-:W-:Y:S02]  /*87a0*/  LOP3.LUT P1, RZ, R45, 0x1, RZ, 0xc0, !PT ;  /* 0x000000012dff7812 */ /* 0x000fe4000782c0ff */
[----:B------:R-:W-:Y:S02]  /*87b0*/  FMNMX3 R38, R38, R49, R200, !PT ;  /* 0x0000003126267276 */ /* 0x000fe400078000c8 */
[--C-:B------:R-:W-:Y:S02]  /*87c0*/  SHF.R.U32.HI R45, RZ, 0x9, R10.reuse ;  /* 0x00000009ff2d7819 */ /* 0x100fe4000001160a */
[----:B------:R-:W-:Y:S02]  /*87d0*/  LOP3.LUT P3, RZ, R36, 0x1, RZ, 0xc0, !PT ;  /* 0x0000000124ff7812 */ /* 0x000fe4000786c0ff */
[----:B------:R-:W-:Y:S02]  /*87e0*/  FSEL R53, R53, -INF , !P0 ;  /* 0xff80000035357808 */ /* 0x000fe40004000000 */
[----:B------:R-:W-:-:S02]  /*87f0*/  SHF.R.U32.HI R36, RZ, 0x8, R10 ;  /* 0x00000008ff247819 */ /* 0x000fc4000001160a */
[----:B------:R-:W-:Y:S02]  /*8800*/  FSEL R52, R52, -INF , !P2 ;  /* 0xff80000034347808 */ /* 0x000fe40005000000 */
[----:B------:R-:W-:Y:S02]  /*8810*/  FMNMX3 R38, R38, R51, R198, !PT ;  /* 0x0000003326267276 */ /* 0x000fe400078000c6 */
[----:B------:R-:W-:Y:S02]  /*8820*/  LOP3.LUT P0, RZ, R45, 0x1, RZ, 0xc0, !PT ;  /* 0x000000012dff7812 */ /* 0x000fe4000780c0ff */
[----:B------:R-:W-:Y:S02]  /*8830*/  SHF.R.U32.HI R45, RZ, 0x7, R10 ;  /* 0x00000007ff2d7819 */ /* 0x000fe4000001160a */
[----:B------:R-:W-:Y:S02]  /*8840*/  LOP3.LUT P2, RZ, R36, 0x1, RZ, 0xc0, !PT ;  /* 0x0000000124ff7812 */ /* 0x000fe4000784c0ff */
[----:B------:R-:W-:-:S02]  /*8850*/  FSEL R55, R55, -INF , !P4 ;  /* 0xff80000037377808 */ /* 0x000fc40006000000 */
[----:B------:R-:W-:Y:S02]  /*8860*/  FSEL R50, R50, -INF , !P1 ;  /* 0xff80000032327808 */ /* 0x000fe40004800000 */
[----:B------:R-:W-:Y:S02]  /*8870*/  FMNMX3 R38, R38, R53, R52, !PT ;  /* 0x0000003526267276 */ /* 0x000fe40007800034 */
[--C-:B------:R-:W-:Y:S02]  /*8880*/  SHF.R.U32.HI R36, RZ, 0x6, R10.reuse ;  /* 0x00000006ff247819 */ /* 0x100fe4000001160a */
[----:B------:R-:W-:Y:S02]  /*8890*/  LOP3.LUT P4, RZ, R45, 0x1, RZ, 0xc0, !PT ;  /* 0x000000012dff7812 */ /* 0x000fe4000788c0ff */
[----:B------:R-:W-:Y:S02]  /*88a0*/  SHF.R.U32.HI R45, RZ, 0x5, R10 ;  /* 0x00000005ff2d7819 */ /* 0x000fe4000001160a */
[----:B------:R-:W-:-:S02]  /*88b0*/  FSEL R57, R57, -INF , !P3 ;  /* 0xff80000039397808 */ /* 0x000fc40005800000 */
[----:B------:R-:W-:Y:S02]  /*88c0*/  FSEL R46, R46, -INF , !P0 ;  /* 0xff8000002e2e7808 */ /* 0x000fe40004000000 */
[----:B------:R-:W-:Y:S02]  /*88d0*/  FMNMX3 R38, R38, R55, R50, !PT ;  /* 0x0000003726267276 */ /* 0x000fe40007800032 */
[----:B------:R-:W-:Y:S02]  /*88e0*/  LOP3.LUT P1, RZ, R36, 0x1, RZ, 0xc0, !PT ;  /* 0x0000000124ff7812 */ /* 0x000fe4000782c0ff */
[--C-:B------:R-:W-:Y:S02]  /*88f0*/  SHF.R.U32.HI R36, RZ, 0x4, R10.reuse ;  /* 0x00000004ff247819 */ /* 0x100fe4000001160a */
[----:B------:R-:W-:Y:S02]  /*8900*/  LOP3.LUT P3, RZ, R45, 0x1, RZ, 0xc0, !PT ;  /* 0x000000012dff7812 */ /* 0x000fe4000786c0ff */
[----:B------:R-:W-:-:S02]  /*8910*/  SHF.R.U32.HI R45, RZ, 0x3, R10 ;  /* 0x00000003ff2d7819 */ /* 0x000fc4000001160a */
[----:B------:R-:W-:Y:S02]  /*8920*/  FSEL R59, R59, -INF , !P2 ;  /* 0xff8000003b3b7808 */ /* 0x000fe40005000000 */
[----:B------:R-:W-:Y:S02]  /*8930*/  FSEL R48, R48, -INF , !P4 ;  /* 0xff80000030307808 */ /* 0x000fe40006000000 */
[----:B------:R-:W-:Y:S02]  /*8940*/  FMNMX3 R38, R38, R57, R46, !PT ;  /* 0x0000003926267276 */ /* 0x000fe4000780002e */
[----:B------:R-:W-:Y:S02]  /*8950*/  LOP3.LUT P0, RZ, R36, 0x1, RZ, 0xc0, !PT ;  /* 0x0000000124ff7812 */ /* 0x000fe4000780c0ff */
[--C-:B------:R-:W-:Y:S02]  /*8960*/  SHF.R.U32.HI R36, RZ, 0x2, R10.reuse ;  /* 0x00000002ff247819 */ /* 0x100fe4000001160a */
[----:B------:R-:W-:Y:S01]  /*8970*/  LOP3.LUT P2, RZ, R45, 0x1, RZ, 0xc0, !PT ;  /* 0x000000012dff7812 */ /* 0x000fe2000784c0ff */
[----:B------:R-:W-:Y:S01]  /*8980*/  FMUL R45, R67, UR16 ;  /* 0x00000010432d7c20 */ /* 0x000fe20008400000 */
[----:B------:R-:W-:-:S02]  /*8990*/  SHF.R.U32.HI R10, RZ, 0x1, R10 ;  /* 0x00000001ff0a7819 */ /* 0x000fc4000001160a */
[----:B------:R-:W-:Y:S02]  /*89a0*/  FSEL R61, R61, -INF , !P1 ;  /* 0xff8000003d3d7808 */ /* 0x000fe40004800000 */
[----:B------:R-:W-:Y:S02]  /*89b0*/  FSEL R58, R58, -INF , !P3 ;  /* 0xff8000003a3a7808 */ /* 0x000fe40005800000 */
[----:B------:R-:W-:Y:S02]  /*89c0*/  FMNMX3 R38, R38, R59, R48, !PT ;  /* 0x0000003b26267276 */ /* 0x000fe40007800030 */
[----:B------:R-:W-:Y:S02]  /*89d0*/  LOP3.LUT P4, RZ, R36, 0x1, RZ, 0xc0, !PT ;  /* 0x0000000124ff7812 */ /* 0x000fe4000788c0ff */
[----:B------:R-:W-:Y:S02]  /*89e0*/  LOP3.LUT P1, RZ, R10, 0x1, RZ, 0xc0, !PT ;  /* 0x000000010aff7812 */ /* 0x000fe4000782c0ff */
[----:B------:R-:W-:-:S02]  /*89f0*/  FSEL R56, R56, -INF , !P0 ;  /* 0xff80000038387808 */ /* 0x000fc40004000000 */
[----:B------:R-:W-:Y:S02]  /*8a00*/  FSEL R65, R64, -INF , !P2 ;  /* 0xff80000040417808 */ /* 0x000fe40005000000 */
[----:B------:R-:W-:Y:S02]  /*8a10*/  FMNMX3 R38, R38, R61, R58, !PT ;  /* 0x0000003d26267276 */ /* 0x000fe4000780003a */
[----:B------:R-:W-:Y:S02]  /*8a20*/  FSEL R54, R54, -INF , !P4 ;  /* 0xff80000036367808 */ /* 0x000fe40006000000 */
[----:B------:R-:W-:Y:S02]  /*8a30*/  FSEL R63, R63, -INF , !P1 ;  /* 0xff8000003f3f7808 */ /* 0x000fe40004800000 */
[----:B------:R-:W-:Y:S02]  /*8a40*/  FMNMX3 R38, R38, R56, R65, !PT ;  /* 0x0000003826267276 */ /* 0x000fe40007800041 */
[----:B------:R-:W-:-:S02]  /*8a50*/  FSEL R45, R45, -INF , !P5 ;  /* 0xff8000002d2d7808 */ /* 0x000fc40006800000 */
[----:B------:R-:W-:Y:S02]  /*8a60*/  FMNMX3 R38, R38, R54, R63, !PT ;  /* 0x0000003626267276 */ /* 0x000fe4000780003f */
[----:B------:R-:W-:Y:S02]  /*8a70*/  LOP3.LUT P6, RZ, R0, 0xff, RZ, 0xc0, !PT ;  /* 0x000000ff00ff7812 */ /* 0x000fe400078cc0ff */
[----:B------:R-:W-:-:S05]  /*8a80*/  FMNMX R10, R45, R38, !PT ;  /* 0x000000262d0a7209 */ /* 0x000fca0007800000 */
[----:B------:R-:W1:Y:S06]  /*8a90*/  SHFL.BFLY PT, R36, R10, 0x10, 0x1f ;  /* 0x0e001f000a247f89 */ /* 0x000e6c00000e0000 */
[----:B------:R-:W2:Y:S01]  /*8aa0*/  @!P6 SYNCS.CCTL.IV [UR7+0x10010] ;  /* 0x01001000ff00e9b1 */ /* 0x000ea20008000007 */
[----:B------:R-:W-:Y:S01]  /*8ab0*/  NOP ;  /* 0x0000000000007918 */ /* 0x000fe20000000000 */
[----:B-1----:R-:W-:-:S05]  /*8ac0*/  FMNMX3 R36, R10, R36, R199, !PT ;  /* 0x000000240a247276 */ /* 0x002fca00078000c7 */
[--C-:B------:R-:W-:Y:S01]  /*8ad0*/  FADD R201, R201, -R36.reuse ;  /* 0x80000024c9c97221 */ /* 0x100fe20000000000 */
[--C-:B------:R-:W-:Y:S01]  /*8ae0*/  FADD R60, R4, -R36.reuse ;  /* 0x80000024043c7221 */ /* 0x100fe20000000000 */
[--C-:B------:R-:W-:Y:S01]  /*8af0*/  FADD R5, R5, -R36.reuse ;  /* 0x8000002405057221 */ /* 0x100fe20000000000 */
[--C-:B------:R-:W-:Y:S01]  /*8b00*/  FADD R7, R7, -R36.reuse ;  /* 0x8000002407077221 */ /* 0x100fe20000000000 */
[----:B------:R-:W-:Y:S01]  /*8b10*/  FMUL R201, R201, 1.4426950216293334961 ;  /* 0x3fb8aa3bc9c97820 */ /* 0x000fe20000400000 */
[----:B------:R-:W-:Y:S01]  /*8b20*/  FMUL R60, R60, 1.4426950216293334961 ;  /* 0x3fb8aa3b3c3c7820 */ /* 0x000fe20000400000 */
[----:B------:R-:W-:Y:S01]  /*8b30*/  FMUL R5, R5, 1.4426950216293334961 ;  /* 0x3fb8aa3b05057820 */ /* 0x000fe20000400000 */
[----:B------:R-:W-:Y:S01]  /*8b40*/  FMUL R10, R7, 1.4426950216293334961 ;  /* 0x3fb8aa3b070a7820 */ /* 0x000fe20000400000 */
[----:B------:R-:W-:Y:S01]  /*8b50*/  MUFU.EX2 R4, R201 ;  /* 0x000000c900047308 */ /* 0x000fe20000000800 */
[--C-:B------:R-:W-:Y:S01]  /*8b60*/  FADD R6, R6, -R36.reuse ;  /* 0x8000002406067221 */ /* 0x100fe20000000000 */
[--C-:B------:R-:W-:Y:S01]  /*8b70*/  FADD R9, R9, -R36.reuse ;  /* 0x8000002409097221 */ /* 0x100fe20000000000 */
[--C-:B------:R-:W-:Y:S01]  /*8b80*/  FADD R11, R11, -R36.reuse ;  /* 0x800000240b0b7221 */ /* 0x100fe20000000000 */
[--C-:B------:R-:W-:Y:S01]  /*8b90*/  FADD R8, R8, -R36.reuse ;  /* 0x8000002408087221 */ /* 0x100fe20000000000 */
[----:B------:R-:W-:Y:S01]  /*8ba0*/  FMUL R6, R6, 1.4426950216293334961 ;  /* 0x3fb8aa3b06067820 */ /* 0x000fe20000400000 */
[----:B------:R-:W-:Y:S01]  /*8bb0*/  FMUL R9, R9, 1.4426950216293334961 ;  /* 0x3fb8aa3b09097820 */ /* 0x000fe20000400000 */
[--C-:B------:R-:W-:Y:S01]  /*8bc0*/  FADD R19, R19, -R36.reuse ;  /* 0x8000002413137221 */ /* 0x100fe20000000000 */
[----:B------:R1:W3:Y:S01]  /*8bd0*/  MUFU.EX2 R213, R60 ;  /* 0x0000003c00d57308 */ /* 0x0002e20000000800 */
[----:B------:R-:W-:Y:S01]  /*8be0*/  FMUL R7, R8, 1.4426950216293334961 ;  /* 0x3fb8aa3b08077820 */ /* 0x000fe20000400000 */
[--C-:B------:R-:W-:Y:S01]  /*8bf0*/  FADD R22, R22, -R36.reuse ;  /* 0x8000002416167221 */ /* 0x100fe20000000000 */
[--C-:B------:R-:W-:Y:S01]  /*8c00*/  FADD R23, R23, -R36.reuse ;  /* 0x8000002417177221 */ /* 0x100fe20000000000 */
[--C-:B------:R-:W-:Y:S01]  /*8c10*/  FADD R8, R12, -R36.reuse ;  /* 0x800000240c087221 */ /* 0x100fe20000000000 */
[--C-:B------:R-:W-:Y:S01]  /*8c20*/  FADD R24, R24, -R36.reuse ;  /* 0x8000002418187221 */ /* 0x100fe20000000000 */
[--C-:B------:R-:W-:Y:S01]  /*8c30*/  FADD R13, R13, -R36.reuse ;  /* 0x800000240d0d7221 */ /* 0x100fe20000000000 */
[----:B------:R-:W-:Y:S01]  /*8c40*/  FMUL R23, R23, 1.4426950216293334961 ;  /* 0x3fb8aa3b17177820 */ /* 0x000fe20000400000 */
[----:B------:R-:W4:Y:S01]  /*8c50*/  MUFU.EX2 R5, R5 ;  /* 0x0000000500057308 */ /* 0x000f220000000800 */
[----:B-1----:R-:W-:Y:S01]  /*8c60*/  FMUL R60, R11, 1.4426950216293334961 ;  /* 0x3fb8aa3b0b3c7820 */ /* 0x002fe20000400000 */
[----:B------:R-:W-:Y:S01]  /*8c70*/  FMUL R8, R8, 1.4426950216293334961 ;  /* 0x3fb8aa3b08087820 */ /* 0x000fe20000400000 */
[----:B------:R-:W-:Y:S01]  /*8c80*/  FMUL R24, R24, 1.4426950216293334961 ;  /* 0x3fb8aa3b18187820 */ /* 0x000fe20000400000 */
[----:B------:R-:W-:Y:S01]  /*8c90*/  FMUL R13, R13, 1.4426950216293334961 ;  /* 0x3fb8aa3b0d0d7820 */ /* 0x000fe20000400000 */
[--C-:B------:R-:W-:Y:S01]  /*8ca0*/  FADD R14, R14, -R36.reuse ;  /* 0x800000240e0e7221 */ /* 0x100fe20000000000 */
[--C-:B------:R-:W-:Y:S01]  /*8cb0*/  FADD R15, R15, -R36.reuse ;  /* 0x800000240f0f7221 */ /* 0x100fe20000000000 */
[--C-:B------:R-:W-:Y:S01]  /*8cc0*/  FADD R25, R25, -R36.reuse ;  /* 0x8000002419197221 */ /* 0x100fe20000000000 */
[----:B------:R-:W1:Y:S01]  /*8cd0*/  MUFU.EX2 R10, R10 ;  /* 0x0000000a000a7308 */ /* 0x000e620000000800 */
[----:B------:R-:W-:Y:S01]  /*8ce0*/  FMUL R11, R14, 1.4426950216293334961 ;  /* 0x3fb8aa3b0e0b7820 */ /* 0x000fe20000400000 */
[--C-:B------:R-:W-:Y:S01]  /*8cf0*/  FADD R14, R16, -R36.reuse ;  /* 0x80000024100e7221 */ /* 0x100fe20000000000 */
[----:B------:R-:W-:Y:S01]  /*8d00*/  FMUL R62, R15, 1.4426950216293334961 ;  /* 0x3fb8aa3b0f3e7820 */ /* 0x000fe20000400000 */
[----:B------:R-:W-:Y:S01]  /*8d10*/  FMUL R25, R25, 1.4426950216293334961 ;  /* 0x3fb8aa3b19197820 */ /* 0x000fe20000400000 */
[--C-:B------:R-:W-:Y:S01]  /*8d20*/  FADD R17, R17, -R36.reuse ;  /* 0x8000002411117221 */ /* 0x100fe20000000000 */
[----:B------:R-:W-:Y:S01]  /*8d30*/  FMUL R14, R14, 1.4426950216293334961 ;  /* 0x3fb8aa3b0e0e7820 */ /* 0x000fe20000400000 */
[--C-:B------:R-:W-:Y:S01]  /*8d40*/  FADD R18, R18, -R36.reuse ;  /* 0x8000002412127221 */ /* 0x100fe20000000000 */
[----:B------:R-:W5:Y:S01]  /*8d50*/  MUFU.EX2 R6, R6 ;  /* 0x0000000600067308 */ /* 0x000f620000000800 */
[----:B------:R-:W-:Y:S01]  /*8d60*/  FMUL R17, R17, 1.4426950216293334961 ;  /* 0x3fb8aa3b11117820 */ /* 0x000fe20000400000 */
[--C-:B------:R-:W-:Y:S01]  /*8d70*/  FADD R26, R26, -R36.reuse ;  /* 0x800000241a1a7221 */ /* 0x100fe20000000000 */
[----:B------:R-:W-:Y:S01]  /*8d80*/  FMUL R15, R18, 1.4426950216293334961 ;  /* 0x3fb8aa3b120f7820 */ /* 0x000fe20000400000 */
[--C-:B------:R-:W-:Y:S01]  /*8d90*/  FADD R18, R20, -R36.reuse ;  /* 0x8000002414127221 */ /* 0x100fe20000000000 */
[--C-:B------:R-:W-:Y:S01]  /*8da0*/  FADD R21, R21, -R36.reuse ;  /* 0x8000002415157221 */ /* 0x100fe20000000000 */
[----:B------:R-:W-:Y:S01]  /*8db0*/  FMUL R26, R26, 1.4426950216293334961 ;  /* 0x3fb8aa3b1a1a7820 */ /* 0x000fe20000400000 */
[--C-:B------:R-:W-:Y:S01]  /*8dc0*/  FADD R27, R27, -R36.reuse ;  /* 0x800000241b1b7221 */ /* 0x100fe20000000000 */
[----:B------:R0:W-:Y:S01]  /*8dd0*/  MUFU.EX2 R12, R60 ;  /* 0x0000003c000c7308 */ /* 0x0001e20000000800 */
[----:B------:R-:W-:Y:S01]  /*8de0*/  FMUL R18, R18, 1.4426950216293334961 ;  /* 0x3fb8aa3b12127820 */ /* 0x000fe20000400000 */
[----:B------:R-:W-:Y:S01]  /*8df0*/  FMUL R21, R21, 1.4426950216293334961 ;  /* 0x3fb8aa3b15157820 */ /* 0x000fe20000400000 */
[----:B------:R-:W-:Y:S01]  /*8e00*/  FMUL R27, R27, 1.4426950216293334961 ;  /* 0x3fb8aa3b1b1b7820 */ /* 0x000fe20000400000 */
[--C-:B------:R-:W-:Y:S01]  /*8e10*/  FADD R28, R28, -R36.reuse ;  /* 0x800000241c1c7221 */ /* 0x100fe20000000000 */
[--C-:B------:R-:W-:Y:S01]  /*8e20*/  FADD R29, R29, -R36.reuse ;  /* 0x800000241d1d7221 */ /* 0x100fe20000000000 */
[--C-:B------:R-:W-:Y:S01]  /*8e30*/  FADD R30, R30, -R36.reuse ;  /* 0x800000241e1e7221 */ /* 0x100fe20000000000 */
[--C-:B------:R-:W-:Y:S01]  /*8e40*/  FADD R31, R31, -R36.reuse ;  /* 0x800000241f1f7221 */ /* 0x100fe20000000000 */
[----:B------:R-:W1:Y:S01]  /*8e50*/  MUFU.EX2 R9, R9 ;  /* 0x0000000900097308 */ /* 0x000e620000000800 */
[----:B0-----:R-:W-:Y:S01]  /*8e60*/  FMUL R60, R19, 1.4426950216293334961 ;  /* 0x3fb8aa3b133c7820 */ /* 0x001fe20000400000 */
[----:B------:R-:W-:Y:S01]  /*8e70*/  FMUL R19, R22, 1.4426950216293334961 ;  /* 0x3fb8aa3b16137820 */ /* 0x000fe20000400000 */
[----:B---3--:R-:W-:Y:S01]  /*8e80*/  FADD R22, R4, R213 ;  /* 0x000000d504167221 */ /* 0x008fe20000000000 */
[----:B------:R-:W-:Y:S01]  /*8e90*/  FMUL R28, R28, 1.4426950216293334961 ;  /* 0x3fb8aa3b1c1c7820 */ /* 0x000fe20000400000 */
[----:B------:R-:W-:Y:S01]  /*8ea0*/  FMUL R29, R29, 1.4426950216293334961 ;  /* 0x3fb8aa3b1d1d7820 */ /* 0x000fe20000400000 */
[----:B------:R-:W-:Y:S01]  /*8eb0*/  FMUL R30, R30, 1.4426950216293334961 ;  /* 0x3fb8aa3b1e1e7820 */ /* 0x000fe20000400000 */
[----:B------:R-:W-:Y:S01]  /*8ec0*/  FMUL R31, R31, 1.4426950216293334961 ;  /* 0x3fb8aa3b1f1f7820 */ /* 0x000fe20000400000 */
[----:B------:R-:W0:Y:S01]  /*8ed0*/  MUFU.EX2 R7, R7 ;  /* 0x0000000700077308 */ /* 0x000e220000000800 */
[--C-:B------:R-:W-:Y:S01]  /*8ee0*/  FADD R32, R32, -R36.reuse ;  /* 0x8000002420207221 */ /* 0x100fe20000000000 */
[--C-:B------:R-:W-:Y:S01]  /*8ef0*/  FADD R33, R33, -R36.reuse ;  /* 0x8000002421217221 */ /* 0x100fe20000000000 */
[--C-:B------:R-:W-:Y:S01]  /*8f00*/  FADD R208, R208, -R36.reuse ;  /* 0x80000024d0d07221 */ /* 0x100fe20000000000 */
[--C-:B------:R-:W-:Y:S01]  /*8f10*/  FADD R35, R35, -R36.reuse ;  /* 0x8000002423237221 */ /* 0x100fe20000000000 */
[----:B------:R-:W-:Y:S01]  /*8f20*/  FMUL R32, R32, 1.4426950216293334961 ;  /* 0x3fb8aa3b20207820 */ /* 0x000fe20000400000 */
[----:B------:R-:W-:Y:S01]  /*8f30*/  FMUL R33, R33, 1.4426950216293334961 ;  /* 0x3fb8aa3b21217820 */ /* 0x000fe20000400000 */
[----:B------:R-:W-:Y:S01]  /*8f40*/  FMUL R208, R208, 1.4426950216293334961 ;  /* 0x3fb8aa3bd0d07820 */ /* 0x000fe20000400000 */
[----:B------:R4:W-:Y:S01]  /*8f50*/  MUFU.EX2 R228, R23 ;  /* 0x0000001700e47308 */ /* 0x0009e20000000800 */
[----:B------:R-:W-:Y:S01]  /*8f60*/  FMUL R35, R35, 1.4426950216293334961 ;  /* 0x3fb8aa3b23237820 */ /* 0x000fe20000400000 */
[--C-:B------:R-:W-:Y:S01]  /*8f70*/  FADD R207, R207, -R36.reuse ;  /* 0x80000024cfcf7221 */ /* 0x100fe20000000000 */
[--C-:B------:R-:W-:Y:S01]  /*8f80*/  FADD R206, R206, -R36.reuse ;  /* 0x80000024cece7221 */ /* 0x100fe20000000000 */
[--C-:B------:R-:W-:Y:S01]  /*8f90*/  FADD R37, R37, -R36.reuse ;  /* 0x8000002425257221 */ /* 0x100fe20000000000 */
[----:B------:R-:W-:Y:S01]  /*8fa0*/  FADD R205, R205, -R36 ;  /* 0x80000024cdcd7221 */ /* 0x000fe20000000000 */
[----:B------:R-:W-:Y:S01]  /*8fb0*/  FMUL R207, R207, 1.4426950216293334961 ;  /* 0x3fb8aa3bcfcf7820 */ /* 0x000fe20000400000 */
[----:B------:R-:W-:Y:S01]  /*8fc0*/  FMUL R206, R206, 1.4426950216293334961 ;  /* 0x3fb8aa3bcece7820 */ /* 0x000fe20000400000 */
[----:B------:R-:W3:Y:S01]  /*8fd0*/  MUFU.EX2 R8, R8 ;  /* 0x0000000800087308 */ /* 0x000ee20000000800 */
[----:B----4-:R-:W-:Y:S01]  /*8fe0*/  FADD R23, R5, R22 ;  /* 0x0000001605177221 */ /* 0x010fe20000000000 */
[--C-:B------:R-:W-:Y:S01]  /*8ff0*/  FADD R34, R34, -R36.reuse ;  /* 0x8000002422227221 */ /* 0x100fe20000000000 */
[----:B------:R-:W-:Y:S01]  /*9000*/  FMUL R205, R205, 1.4426950216293334961 ;  /* 0x3fb8aa3bcdcd7820 */ /* 0x000fe20000400000 */
[--C-:B------:R-:W-:Y:S01]  /*9010*/  FADD R39, R39, -R36.reuse ;  /* 0x8000002427277221 */ /* 0x100fe20000000000 */
[----:B-1----:R-:W-:Y:S01]  /*9020*/  FADD R23, R10, R23 ;  /* 0x000000170a177221 */ /* 0x002fe20000000000 */
[----:B------:R-:W-:Y:S01]  /*9030*/  FMUL R22, R34, 1.4426950216293334961 ;  /* 0x3fb8aa3b22167820 */ /* 0x000fe20000400000 */
[--C-:B------:R-:W-:Y:S01]  /*9040*/  FADD R44, R44, -R36.reuse ;  /* 0x800000242c2c7221 */ /* 0x100fe20000000000 */
[----:B------:R5:W-:Y:S01]  /*9050*/  MUFU.EX2 R226, R24 ;  /* 0x0000001800e27308 */ /* 0x000be20000000800 */
[----:B------:R-:W-:Y:S01]  /*9060*/  FMUL R39, R39, 1.4426950216293334961 ;  /* 0x3fb8aa3b27277820 */ /* 0x000fe20000400000 */
[--C-:B------:R-:W-:Y:S01]  /*9070*/  FADD R40, R40, -R36.reuse ;  /* 0x8000002428287221 */ /* 0x100fe20000000000 */
[--C-:B------:R-:W-:Y:S01]  /*9080*/  FADD R41, R41, -R36.reuse ;  /* 0x8000002429297221 */ /* 0x100fe20000000000 */
[--C-:B------:R-:W-:Y:S01]  /*9090*/  FADD R42, R42, -R36.reuse ;  /* 0x800000242a2a7221 */ /* 0x100fe20000000000 */
[--C-:B------:R-:W-:Y:S01]  /*90a0*/  FADD R43, R43, -R36.reuse ;  /* 0x800000242b2b7221 */ /* 0x100fe20000000000 */
[----:B------:R-:W-:Y:S01]  /*90b0*/  FMUL R40, R40, 1.4426950216293334961 ;  /* 0x3fb8aa3b28287820 */ /* 0x000fe20000400000 */
[--C-:B------:R-:W-:Y:S01]  /*90c0*/  FADD R47, R47, -R36.reuse ;  /* 0x800000242f2f7221 */ /* 0x100fe20000000000 */
[----:B------:R-:W1:Y:S01]  /*90d0*/  MUFU.EX2 R13, R13 ;  /* 0x0000000d000d7308 */ /* 0x000e620000000800 */
[----:B-----5:R-:W-:Y:S01]  /*90e0*/  FADD R24, R6, R23 ;  /* 0x0000001706187221 */ /* 0x020fe20000000000 */
[----:B------:R-:W-:Y:S01]  /*90f0*/  FMUL R42, R42, 1.4426950216293334961 ;  /* 0x3fb8aa3b2a2a7820 */ /* 0x000fe20000400000 */
[----:B------:R-:W-:Y:S01]  /*9100*/  FADD R202, R202, -R36 ;  /* 0x80000024caca7221 */ /* 0x000fe20000000000 */
[----:B------:R-:W-:Y:S01]  /*9110*/  FMUL R47, R47, 1.4426950216293334961 ;  /* 0x3fb8aa3b2f2f7820 */ /* 0x000fe20000400000 */
[----:B------:R-:W-:Y:S01]  /*9120*/  FADD R24, R9, R24 ;  /* 0x0000001809187221 */ /* 0x000fe20000000000 */
[--C-:B------:R-:W-:Y:S01]  /*9130*/  FADD R49, R49, -R36.reuse ;  /* 0x8000002431317221 */ /* 0x100fe20000000000 */
[----:B------:R-:W-:Y:S01]  /*9140*/  FADD R200, R200, -R36 ;  /* 0x80000024c8c87221 */ /* 0x000fe20000000000 */
[----:B------:R-:W4:Y:S01]  /*9150*/  MUFU.EX2 R11, R11 ;  /* 0x0000000b000b7308 */ /* 0x000f220000000800 */
[----:B0-----:R-:W-:Y:S01]  /*9160*/  FADD R23, R7, R24 ;  /* 0x0000001807177221 */ /* 0x001fe20000000000 */
[----:B------:R-:W-:Y:S01]  /*9170*/  FMUL R49, R49, 1.4426950216293334961 ;  /* 0x3fb8aa3b31317820 */ /* 0x000fe20000400000 */
[--C-:B------:R-:W-:Y:S01]  /*9180*/  FADD R51, R51, -R36.reuse ;  /* 0x8000002433337221 */ /* 0x100fe20000000000 */
[--C-:B------:R-:W-:Y:S01]  /*9190*/  FADD R198, R198, -R36.reuse ;  /* 0x80000024c6c67221 */ /* 0x100fe20000000000 */
[----:B------:R-:W-:Y:S01]  /*91a0*/  FADD R38, -R36, R199 ;  /* 0x000000c724267221 */ /* 0x000fe20000000100 */
[--C-:B------:R-:W-:Y:S01]  /*91b0*/  FADD R53, R53, -R36.reuse ;  /* 0x8000002435357221 */ /* 0x100fe20000000000 */
[----:B------:R-:W-:Y:S01]  /*91c0*/  FMUL R51, R51, 1.4426950216293334961 ;  /* 0x3fb8aa3b33337820 */ /* 0x000fe20000400000 */
[----:B------:R-:W0:Y:S01]  /*91d0*/  MUFU.EX2 R16, R62 ;  /* 0x0000003e00107308 */ /* 0x000e220000000800 */
[----:B------:R-:W-:Y:S01]  /*91e0*/  FMUL R38, R38, 1.4426950216293334961 ;  /* 0x3fb8aa3b26267820 */ /* 0x000fe20000400000 */
[--C-:B------:R-:W-:Y:S01]  /*91f0*/  FADD R52, R52, -R36.reuse ;  /* 0x8000002434347221 */ /* 0x100fe20000000000 */
[----:B------:R-:W-:Y:S01]  /*9200*/  FMUL R53, R53, 1.4426950216293334961 ;  /* 0x3fb8aa3b35357820 */ /* 0x000fe20000400000 */
[--C-:B------:R-:W-:Y:S01]  /*9210*/  FADD R55, R55, -R36.reuse ;  /* 0x8000002437377221 */ /* 0x100fe20000000000 */
[--C-:B------:R-:W-:Y:S01]  /*9220*/  FADD R50, R50, -R36.reuse ;  /* 0x8000002432327221 */ /* 0x100fe20000000000 */
[--C-:B------:R-:W-:Y:S01]  /*9230*/  FADD R57, R57, -R36.reuse ;  /* 0x8000002439397221 */ /* 0x100fe20000000000 */
[--C-:B------:R-:W-:Y:S01]  /*9240*/  FADD R46, R46, -R36.reuse ;  /* 0x800000242e2e7221 */ /* 0x100fe20000000000 */
[----:B------:R5:W-:Y:S01]  /*9250*/  MUFU.EX2 R231, R25 ;  /* 0x0000001900e77308 */ /* 0x000be20000000800 */
[----:B------:R-:W-:Y:S01]  /*9260*/  FMUL R55, R55, 1.4426950216293334961 ;  /* 0x3fb8aa3b37377820 */ /* 0x000fe20000400000 */
[----:B------:R-:W-:Y:S01]  /*9270*/  FMUL R57, R57, 1.4426950216293334961 ;  /* 0x3fb8aa3b39397820 */ /* 0x000fe20000400000 */
[--C-:B------:R-:W-:Y:S01]  /*9280*/  FADD R59, R59, -R36.reuse ;  /* 0x800000243b3b7221 */ /* 0x100fe20000000000 */
[--C-:B------:R-:W-:Y:S01]  /*9290*/  FADD R48, R48, -R36.reuse ;  /* 0x8000002430307221 */ /* 0x100fe20000000000 */
[--C-:B------:R-:W-:Y:S01]  /*92a0*/  FADD R61, R61, -R36.reuse ;  /* 0x800000243d3d7221 */ /* 0x100fe20000000000 */
[--C-:B------:R-:W-:Y:S01]  /*92b0*/  FADD R58, R58, -R36.reuse ;  /* 0x800000243a3a7221 */ /* 0x100fe20000000000 */
[----:B------:R-:W-:Y:S01]  /*92c0*/  FMUL R59, R59, 1.4426950216293334961 ;  /* 0x3fb8aa3b3b3b7820 */ /* 0x000fe20000400000 */
[----:B------:R-:W0:Y:S01]  /*92d0*/  MUFU.EX2 R14, R14 ;  /* 0x0000000e000e7308 */ /* 0x000e220000000800 */
[----:B-----5:R-:W-:Y:S01]  /*92e0*/  FADD R25, R12, R23 ;  /* 0x000000170c197221 */ /* 0x020fe20000000000 */
[----:B------:R-:W-:Y:S01]  /*92f0*/  FMUL R23, R44, 1.4426950216293334961 ;  /* 0x3fb8aa3b2c177820 */ /* 0x000fe20000400000 */
[----:B------:R-:W-:Y:S01]  /*9300*/  FMUL R61, R61, 1.4426950216293334961 ;  /* 0x3fb8aa3b3d3d7820 */ /* 0x000fe20000400000 */
[--C-:B------:R-:W-:Y:S01]  /*9310*/  FADD R56, R56, -R36.reuse ;  /* 0x8000002438387221 */ /* 0x100fe20000000000 */
[----:B---3--:R-:W-:Y:S01]  /*9320*/  FADD R24, R8, R25 ;  /* 0x0000001908187221 */ /* 0x008fe20000000000 */
[--C-:B------:R-:W-:Y:S01]  /*9330*/  FADD R65, R65, -R36.reuse ;  /* 0x8000002441417221 */ /* 0x100fe20000000000 */
[----:B------:R-:W-:Y:S01]  /*9340*/  FADD R54, R54, -R36 ;  /* 0x8000002436367221 */ /* 0x000fe20000000000 */
[----:B------:R-:W3:Y:S01]  /*9350*/  MUFU.EX2 R17, R17 ;  /* 0x0000001100117308 */ /* 0x000ee20000000800 */
[----:B-1----:R-:W-:Y:S01]  /*9360*/  FADD R24, R13, R24 ;  /* 0x000000180d187221 */ /* 0x002fe20000000000 */
[----:B------:R-:W-:Y:S01]  /*9370*/  FMUL R56, R56, 1.4426950216293334961 ;  /* 0x3fb8aa3b38387820 */ /* 0x000fe20000400000 */
[----:B------:R-:W-:Y:S01]  /*9380*/  FADD R63, R63, -R36 ;  /* 0x800000243f3f7221 */ /* 0x000fe20000000000 */
[----:B------:R-:W-:Y:S01]  /*9390*/  FMUL R54, R54, 1.4426950216293334961 ;  /* 0x3fb8aa3b36367820 */ /* 0x000fe20000400000 */
[----:B----4-:R-:W-:Y:S01]  /*93a0*/  FADD R25, R11, R24 ;  /* 0x000000180b197221 */ /* 0x010fe20000000000 */
[----:B------:R-:W-:Y:S01]  /*93b0*/  FMUL R24, R41, 1.4426950216293334961 ;  /* 0x3fb8aa3b29187820 */ /* 0x000fe20000400000 */
[----:B------:R-:W-:Y:S01]  /*93c0*/  FADD R45, R45, -R36 ;  /* 0x800000242d2d7221 */ /* 0x000fe20000000000 */
[----:B------:R-:W1:Y:S01]  /*93d0*/  MUFU.EX2 R15, R15 ;  /* 0x0000000f000f7308 */ /* 0x000e620000000800 */
[----:B0-----:R-:W-:-:S02]  /*93e0*/  FADD R25, R16, R25 ;  /* 0x0000001910197221 */ /* 0x001fc40000000000 */
[----:B------:R-:W-:-:S05]  /*93f0*/  FMUL R45, R45, 1.4426950216293334961 ;  /* 0x3fb8aa3b2d2d7820 */ /* 0x000fca0000400000 */
[----:B------:R-:W0:Y:S08]  /*9400*/  MUFU.EX2 R20, R60 ;  /* 0x0000003c00147308 */ /* 0x000e300000000800 */
[----:B------:R-:W4:Y:S08]  /*9410*/  MUFU.EX2 R18, R18 ;  /* 0x0000001200127308 */ /* 0x000f300000000800 */
[----:B------:R5:W-:Y:S08]  /*9420*/  MUFU.EX2 R229, R26 ;  /* 0x0000001a00e57308 */ /* 0x000bf00000000800 */
[----:B------:R0:W2:Y:S01]  /*9430*/  MUFU.EX2 R223, R21 ;  /* 0x0000001500df7308 */ /* 0x0000a20000000800 */
[----:B-----5:R-:W-:-:S04]  /*9440*/  FADD R26, R14, R25 ;  /* 0x000000190e1a7221 */ /* 0x020fc80000000000 */
[----:B---3--:R-:W-:-:S03]  /*9450*/  FADD R26, R17, R26 ;  /* 0x0000001a111a7221 */ /* 0x008fc60000000000 */
[----:B------:R-:W3:Y:S01]  /*9460*/  MUFU.EX2 R19, R19 ;  /* 0x0000001300137308 */ /* 0x000ee20000000800 */
[----:B-1----:R-:W-:Y:S01]  /*9470*/  FADD R25, R15, R26 ;  /* 0x0000001a0f197221 */ /* 0x002fe20000000000 */
[----:B0-----:R-:W-:-:S06]  /*9480*/  FMUL R21, R37, 1.4426950216293334961 ;  /* 0x3fb8aa3b25157820 */ /* 0x001fcc0000400000 */
[----:B------:R0:W1:Y:S08]  /*9490*/  MUFU.EX2 R236, R27 ;  /* 0x0000001b00ec7308 */ /* 0x0000700000000800 */
[----:B------:R5:W1:Y:S01]  /*94a0*/  MUFU.EX2 R234, R28 ;  /* 0x0000001c00ea7308 */ /* 0x000a620000000800 */
[----:B0-----:R-:W-:Y:S01]  /*94b0*/  FADD R27, R20, R25 ;  /* 0x00000019141b7221 */ /* 0x001fe20000000000 */
[----:B------:R-:W-:-:S03]  /*94c0*/  FMUL R25, R43, 1.4426950216293334961 ;  /* 0x3fb8aa3b2b197820 */ /* 0x000fc60000400000 */
[----:B----4-:R-:W-:-:S03]  /*94d0*/  FADD R26, R18, R27 ;  /* 0x0000001b121a7221 */ /* 0x010fc60000000000 */
[----:B------:R1:W0:Y:S01]  /*94e0*/  MUFU.EX2 R235, R29 ;  /* 0x0000001d00eb7308 */ /* 0x0002220000000800 */
[----:B--2---:R-:W-:-:S04]  /*94f0*/  FADD R26, R223, R26 ;  /* 0x0000001adf1a7221 */ /* 0x004fc80000000000 */
[----:B---3--:R-:W-:Y:S01]  /*9500*/  FADD R27, R19, R26 ;  /* 0x0000001a131b7221 */ /* 0x008fe20000000000 */
[----:B------:R-:W-:Y:S02]  /*9510*/  FMUL R26, R202, 1.4426950216293334961 ;  /* 0x3fb8aa3bca1a7820 */ /* 0x000fe40000400000 */
[----:B------:R-:W2:Y:S01]  /*9520*/  MUFU.EX2 R232, R30 ;  /* 0x0000001e00e87308 */ /* 0x000ea20000000800 */
[----:B------:R-:W-:-:S04]  /*9530*/  FADD R27, R228, R27 ;  /* 0x0000001be41b7221 */ /* 0x000fc80000000000 */
[----:B-----5:R-:W-:-:S03]  /*9540*/  FADD R28, R226, R27 ;  /* 0x0000001be21c7221 */ /* 0x020fc60000000000 */
[----:B------:R-:W3:Y:S01]  /*9550*/  MUFU.EX2 R233, R31 ;  /* 0x0000001f00e97308 */ /* 0x000ee20000000800 */
[----:B------:R-:W-:-:S04]  /*9560*/  FADD R28, R231, R28 ;  /* 0x0000001ce71c7221 */ /* 0x000fc80000000000 */
[----:B------:R-:W-:-:S03]  /*9570*/  FADD R27, R229, R28 ;  /* 0x0000001ce51b7221 */ /* 0x000fc60000000000 */
[----:B------:R-:W4:Y:S01]  /*9580*/  MUFU.EX2 R230, R32 ;  /* 0x0000002000e67308 */ /* 0x000f220000000800 */
[----:B-1----:R-:W-:Y:S01]  /*9590*/  FADD R29, R236, R27 ;  /* 0x0000001bec1d7221 */ /* 0x002fe20000000000 */
[----:B------:R-:W-:-:S03]  /*95a0*/  FMUL R27, R200, 1.4426950216293334961 ;  /* 0x3fb8aa3bc81b7820 */ /* 0x000fc60000400000 */
[----:B------:R-:W-:-:S03]  /*95b0*/  FADD R28, R234, R29 ;  /* 0x0000001dea1c7221 */ /* 0x000fc60000000000 */
[----:B------:R-:W1:Y:S01]  /*95c0*/  MUFU.EX2 R227, R33 ;  /* 0x0000002100e37308 */ /* 0x000e620000000800 */
[----:B0-----:R-:W-:-:S04]  /*95d0*/  FADD R29, R235, R28 ;  /* 0x0000001ceb1d7221 */ /* 0x001fc80000000000 */
[----:B--2---:R-:W-:-:S03]  /*95e0*/  FADD R28, R232, R29 ;  /* 0x0000001de81c7221 */ /* 0x004fc60000000000 */
[----:B------:R-:W0:Y:S01]  /*95f0*/  MUFU.EX2 R225, R208 ;  /* 0x000000d000e17308 */ /* 0x000e220000000800 */
[----:B---3--:R-:W-:Y:S01]  /*9600*/  FADD R29, R233, R28 ;  /* 0x0000001ce91d7221 */ /* 0x008fe20000000000 */
[----:B------:R-:W-:-:S03]  /*9610*/  FMUL R28, R198, 1.4426950216293334961 ;  /* 0x3fb8aa3bc61c7820 */ /* 0x000fc60000400000 */
[----:B----4-:R-:W-:-:S03]  /*9620*/  FADD R30, R230, R29 ;  /* 0x0000001de61e7221 */ /* 0x010fc60000000000 */
[----:B------:R-:W2:Y:S01]  /*9630*/  MUFU.EX2 R224, R35 ;  /* 0x0000002300e07308 */ /* 0x000ea20000000800 */
[----:B-1----:R-:W-:-:S07]  /*9640*/  FADD R30, R227, R30 ;  /* 0x0000001ee31e7221 */ /* 0x002fce0000000000 */
[----:B------:R-:W1:Y:S01]  /*9650*/  MUFU.EX2 R221, R207 ;  /* 0x000000cf00dd7308 */ /* 0x000e620000000800 */
[----:B0-----:R-:W-:-:S07]  /*9660*/  FADD R29, R225, R30 ;  /* 0x0000001ee11d7221 */ /* 0x001fce0000000000 */
[----:B------:R-:W0:Y:S01]  /*9670*/  MUFU.EX2 R222, R206 ;  /* 0x000000ce00de7308 */ /* 0x000e220000000800 */
[----:B--2---:R-:W-:Y:S01]  /*9680*/  FADD R30, R224, R29 ;  /* 0x0000001de01e7221 */ /* 0x004fe20000000000 */
[----:B------:R-:W-:-:S06]  /*9690*/  FMUL R29, R52, 1.4426950216293334961 ;  /* 0x3fb8aa3b341d7820 */ /* 0x000fcc0000400000 */
        /* <DEDUP_REMOVED lines=11> */
[----:B------:R0:W3:Y:S01]  /*9750*/  MUFU.EX2 R218, R40 ;  /* 0x0000002800da7308 */ /* 0x0000e20000000800 */
[----:B--2---:R-:W-:-:S07]  /*9760*/  FADD R32, R219, R32 ;  /* 0x00000020db207221 */ /* 0x004fce0000000000 */
[----:B------:R-:W2:Y:S01]  /*9770*/  MUFU.EX2 R24, R24 ;  /* 0x0000001800187308 */ /* 0x000ea20000000800 */
[----:B-1----:R-:W-:Y:S01]  /*9780*/  FADD R31, R23, R32 ;  /* 0x00000020171f7221 */ /* 0x002fe20000000000 */
[----:B0-----:R-:W-:-:S06]  /*9790*/  SHF.R.U32.HI R40, RZ, 0x1, R0 ;  /* 0x00000001ff287819 */ /* 0x001fcc0000011600 */
[----:B------:R0:W1:Y:S01]  /*97a0*/  MUFU.EX2 R217, R42 ;  /* 0x0000002a00d97308 */ /* 0x0000620000000800 */
[----:B---3--:R-:W-:Y:S01]  /*97b0*/  FADD R33, R218, R31 ;  /* 0x0000001fda217221 */ /* 0x008fe20000000000 */
[----:B------:R-:W-:-:S06]  /*97c0*/  FMUL R31, R46, 1.4426950216293334961 ;  /* 0x3fb8aa3b2e1f7820 */ /* 0x000fcc0000400000 */
[----:B------:R-:W3:Y:S01]  /*97d0*/  MUFU.EX2 R25, R25 ;  /* 0x0000001900197308 */ /* 0x000ee20000000800 */
[----:B--2---:R-:W-:Y:S01]  /*97e0*/  FADD R32, R24, R33 ;  /* 0x0000002118207221 */ /* 0x004fe20000000000 */
[----:B0-----:R-:W-:-:S06]  /*97f0*/  IMAD.U32 R42, RZ, RZ, UR66 ;  /* 0x00000042ff2a7e24 */ /* 0x001fcc000f8e00ff */
[----:B------:R0:W2:Y:S01]  /*9800*/  MUFU.EX2 R216, R47 ;  /* 0x0000002f00d87308 */ /* 0x0000a20000000800 */
[----:B-1----:R-:W-:-:S07]  /*9810*/  FADD R32, R217, R32 ;  /* 0x00000020d9207221 */ /* 0x002fce0000000000 */
[----:B------:R-:W1:Y:S01]  /*9820*/  MUFU.EX2 R26, R26 ;  /* 0x0000001a001a7308 */ /* 0x000e620000000800 */
[----:B---3--:R-:W-:Y:S01]  /*9830*/  FADD R33, R25, R32 ;  /* 0x0000002019217221 */ /* 0x008fe20000000000 */
[----:B------:R-:W-:Y:S01]  /*9840*/  FMUL R32, R48, 1.4426950216293334961 ;  /* 0x3fb8aa3b30207820 */ /* 0x000fe20000400000 */
[----:B0-----:R-:W-:-:S04]  /*9850*/  IMAD.U32 R47, RZ, RZ, UR63 ;  /* 0x0000003fff2f7e24 */ /* 0x001fc8000f8e00ff */
[----:B------:R-:W-:Y:S01]  /*9860*/  IMAD.WIDE R46, R47, 0x2, R188 ;  /* 0x000000022f2e7825 */ /* 0x000fe200078e02bc */
[----:B------:R0:W3:Y:S03]  /*9870*/  MUFU.EX2 R215, R49 ;  /* 0x0000003100d77308 */ /* 0x0000e60000000800 */
[----:B--2---:R-:W-:-:S05]  /*9880*/  FADD R33, R216, R33 ;  /* 0x00000021d8217221 */ /* 0x004fca0000000000 */
[----:B------:R-:W2:Y:S01]  /*9890*/  MUFU.EX2 R27, R27 ;  /* 0x0000001b001b7308 */ /* 0x000ea20000000800 */
[----:B-1----:R-:W-:Y:S01]  /*98a0*/  FADD R34, R26, R33 ;  /* 0x000000211a227221 */ /* 0x002fe20000000000 */
[----:B------:R-:W-:Y:S01]  /*98b0*/  SHF.R.U32.HI R33, RZ, 0x2, R0 ;  /* 0x00000002ff217819 */ /* 0x000fe20000011600 */
[----:B0-----:R-:W-:-:S03]  /*98c0*/  IMAD.U32 R49, RZ, RZ, UR63 ;  /* 0x0000003fff317e24 */ /* 0x001fc6000f8e00ff */
[----:B------:R-:W-:Y:S02]  /*98d0*/  LOP3.LUT R35, R33, 0x38, RZ, 0xc0, !PT ;  /* 0x0000003821237812 */ /* 0x000fe400078ec0ff */
[----:B------:R0:W1:Y:S01]  /*98e0*/  MUFU.EX2 R214, R51 ;  /* 0x0000003300d67308 */ /* 0x0000620000000800 */
[----:B---3--:R-:W-:-:S07]  /*98f0*/  FADD R34, R215, R34 ;  /* 0x00000022d7227221 */ /* 0x008fce0000000000 */
[----:B------:R-:W3:Y:S01]  /*9900*/  MUFU.EX2 R28, R28 ;  /* 0x0000001c001c7308 */ /* 0x000ee20000000800 */
[----:B--2---:R-:W-:Y:S01]  /*9910*/  FADD R33, R27, R34 ;  /* 0x000000221b217221 */ /* 0x004fe20000000000 */
[----:B------:R-:W-:Y:S01]  /*9920*/  LOP3.LUT R34, R35, 0x1f, R0, 0xf8, !PT ;  /* 0x0000001f23227812 */ /* 0x000fe200078ef800 */
[----:B0-----:R-:W-:-:S04]  /*9930*/  IMAD.U32 R51, RZ, RZ, UR63 ;  /* 0x0000003fff337e24 */ /* 0x001fc8000f8e00ff */
[----:B------:R-:W-:Y:S01]  /*9940*/  IMAD.SHL.U32 R37, R34, 0x10, RZ ;  /* 0x0000001022257824 */ /* 0x000fe200078e00ff */
[----:B------:R-:W0:Y:S01]  /*9950*/  MUFU.EX2 R38, R38 ;  /* 0x0000002600267308 */ /* 0x000e220000000800 */
[----:B-1----:R-:W-:Y:S01]  /*9960*/  FADD R35, R214, R33 ;  /* 0x00000021d6237221 */ /* 0x002fe20000000000 */
[----:B------:R-:W-:Y:S01]  /*9970*/  FMUL R33, R58, 1.4426950216293334961 ;  /* 0x3fb8aa3b3a217820 */ /* 0x000fe20000400000 */
[----:B------:R-:W-:Y:S01]  /*9980*/  IMAD.WIDE R50, R51, 0x2, R196 ;  /* 0x0000000233327825 */ /* 0x000fe200078e02c4 */
[----:B------:R-:W-:-:S04]  /*9990*/  LOP3.LUT R39, R37, 0x1f0, RZ, 0xc0, !PT ;  /* 0x000001f025277812 */ /* 0x000fc800078ec0ff */
[----:B------:R-:W1:Y:S01]  /*99a0*/  MUFU.EX2 R211, R53 ;  /* 0x0000003500d37308 */ /* 0x000e620000000800 */
[----:B---3--:R-:W-:Y:S01]  /*99b0*/  FADD R34, R28, R35 ;  /* 0x000000231c227221 */ /* 0x008fe20000000000 */
[----:B------:R-:W-:-:S04]  /*99c0*/  LOP3.LUT R35, R37, 0x1b0, RZ, 0xc0, !PT ;  /* 0x000001b025237812 */ /* 0x000fc800078ec0ff */
[----:B------:R-:W-:Y:S02]  /*99d0*/  LOP3.LUT R40, R35, 0x40, R40, 0xf8, !PT ;  /* 0x0000004023287812 */ /* 0x000fe400078ef828 */
[----:B------:R-:W2:Y:S03]  /*99e0*/  MUFU.EX2 R29, R29 ;  /* 0x0000001d001d7308 */ /* 0x000ea60000000800 */
[----:B------:R-:W-:-:S05]  /*99f0*/  VIADD R41, R40, UR7 ;  /* 0x0000000728297c36 */ /* 0x000fca0008000000 */
[----:B------:R3:W4:Y:S01]  /*9a00*/  MUFU.EX2 R212, R55 ;  /* 0x0000003700d47308 */ /* 0x0007220000000800 */
[----:B0-----:R0:W-:Y:S01]  /*9a10*/  STSM.16.M88 [R41+0x8000], R38 ;  /* 0x0080002629007844 */ /* 0x0011e20000000000 */
[----:B-1----:R-:W-:Y:S01]  /*9a20*/  FADD R34, R211, R34 ;  /* 0x00000022d3227221 */ /* 0x002fe20000000000 */
[----:B------:R-:W-:Y:S03]  /*9a30*/  BAR.SYNC.DEFER_BLOCKING 0x0 ;  /* 0x0000000000007b1d */ /* 0x000fe60000010000 */
[----:B--2---:R-:W-:Y:S01]  /*9a40*/  FADD R35, R29, R34 ;  /* 0x000000221d237221 */ /* 0x004fe20000000000 */
[----:B------:R-:W-:Y:S02]  /*9a50*/  FMUL R34, R65, 1.4426950216293334961 ;  /* 0x3fb8aa3b41227820 */ /* 0x000fe40000400000 */
[----:B------:R-:W1:Y:S01]  /*9a60*/  MUFU.EX2 R30, R30 ;  /* 0x0000001e001e7308 */ /* 0x000e620000000800 */
[----:B---3--:R-:W-:-:S02]  /*9a70*/  IMAD.U32 R55, RZ, RZ, UR63 ;  /* 0x0000003fff377e24 */ /* 0x008fc4000f8e00ff */
[----:B----4-:R-:W-:-:S05]  /*9a80*/  FADD R35, R212, R35 ;  /* 0x00000023d4237221 */ /* 0x010fca0000000000 */
[----:B------:R-:W2:Y:S08]  /*9a90*/  MUFU.EX2 R209, R57 ;  /* 0x0000003900d17308 */ /* 0x000eb00000000800 */
[----:B------:R-:W3:Y:S01]  /*9aa0*/  MUFU.EX2 R31, R31 ;  /* 0x0000001f001f7308 */ /* 0x000ee20000000800 */
[----:B-1----:R-:W-:Y:S01]  /*9ab0*/  FADD R40, R30, R35 ;  /* 0x000000231e287221 */ /* 0x002fe20000000000 */
[----:B------:R-:W1:Y:S01]  /*9ac0*/  LDSM.16.M88 R39, [R39+UR7+0x8000] ;  /* 0x008000072727783b */ /* 0x000e620008000000 */
[----:B------:R-:W4:Y:S05]  /*9ad0*/  SYNCS.PHASECHK.TRANS64.TRYWAIT P0, [UR10], R42 ;  /* 0x0000002aff0075a7 */ /* 0x000f2a000800110a */
[----:B------:R-:W5:Y:S01]  /*9ae0*/  MUFU.EX2 R210, R59 ;  /* 0x0000003b00d27308 */ /* 0x000f620000000800 */
[----:B--2---:R-:W-:-:S07]  /*9af0*/  FADD R40, R209, R40 ;  /* 0x00000028d1287221 */ /* 0x004fce0000000000 */
[----:B------:R-:W2:Y:S01]  /*9b00*/  MUFU.EX2 R32, R32 ;  /* 0x0000002000207308 */ /* 0x000ea20000000800 */
[----:B---3--:R-:W-:-:S07]  /*9b10*/  FADD R35, R31, R40 ;  /* 0x000000281f237221 */ /* 0x008fce0000000000 */
[----:B------:R-:W3:Y:S01]  /*9b20*/  MUFU.EX2 R207, R61 ;  /* 0x0000003d00cf7308 */ /* 0x000ee20000000800 */
[----:B-----5:R-:W-:Y:S01]  /*9b30*/  FADD R37, R210, R35 ;  /* 0x00000023d2257221 */ /* 0x020fe20000000000 */
[----:B------:R-:W-:-:S06]  /*9b40*/  FMUL R35, R63, 1.4426950216293334961 ;  /* 0x3fb8aa3b3f237820 */ /* 0x000fcc0000400000 */
[----:B------:R-:W5:Y:S01]  /*9b50*/  MUFU.EX2 R33, R33 ;  /* 0x0000002100217308 */ /* 0x000f620000000800 */
[----:B--2---:R-:W-:-:S07]  /*9b60*/  FADD R40, R32, R37 ;  /* 0x0000002520287221 */ /* 0x004fce0000000000 */
[----:B------:R-:W2:Y:S01]  /*9b70*/  MUFU.EX2 R208, R56 ;  /* 0x0000003800d07308 */ /* 0x000ea20000000800 */
[----:B---3--:R-:W-:-:S07]  /*9b80*/  FADD R40, R207, R40 ;  /* 0x00000028cf287221 */ /* 0x008fce0000000000 */
[----:B------:R-:W3:Y:S01]  /*9b90*/  MUFU.EX2 R34, R34 ;  /* 0x0000002200227308 */ /* 0x000ee20000000800 */
[----:B-----5:R-:W-:-:S07]  /*9ba0*/  FADD R37, R33, R40 ;  /* 0x0000002821257221 */ /* 0x020fce0000000000 */
[----:B------:R-:W5:Y:S01]  /*9bb0*/  MUFU.EX2 R205, R54 ;  /* 0x0000003600cd7308 */ /* 0x000f620000000800 */
[----:B--2---:R-:W-:-:S07]  /*9bc0*/  FADD R37, R208, R37 ;  /* 0x00000025d0257221 */ /* 0x004fce0000000000 */
[----:B------:R-:W2:Y:S01]  /*9bd0*/  MUFU.EX2 R35, R35 ;  /* 0x0000002300237308 */ /* 0x000ea20000000800 */
[----:B---3--:R-:W-:-:S07]  /*9be0*/  FADD R40, R34, R37 ;  /* 0x0000002522287221 */ /* 0x008fce0000000000 */
[----:B------:R-:W3:Y:S01]  /*9bf0*/  MUFU.EX2 R206, R45 ;  /* 0x0000002d00ce7308 */ /* 0x000ee20000000800 */
[----:B-----5:R-:W-:-:S04]  /*9c00*/  FADD R40, R205, R40 ;  /* 0x00000028cd287221 */ /* 0x020fc80000000000 */
[----:B--2---:R-:W-:-:S04]  /*9c10*/  FADD R37, R35, R40 ;  /* 0x0000002823257221 */ /* 0x004fc80000000000 */
[----:B---3--:R-:W-:-:S05]  /*9c20*/  FADD R37, R206, R37 ;  /* 0x00000025ce257221 */ /* 0x008fca0000000000 */
[----:B------:R0:W2:Y:S01]  /*9c30*/  SHFL.BFLY PT, R40, R37, 0x10, 0x1f ;  /* 0x0e001f0025287f89 */ /* 0x0000a200000e0000 */
[----:B-1--4-:R-:W-:Y:S05]  /*9c40*/  @!P0 BRA `(.L_x_15) ;  /* 0x00000028008c8947 */ /* 0x012fea0003800000 */
.L_x_24:
[----:B------:R-:W-:Y:S01]  /*9c50*/  IMAD.U32 R57, RZ, RZ, UR63 ;  /* 0x0000003fff397e24 */ /* 0x000fe2000f8e00ff */
[----:B0-----:R0:W3:Y:S01]  /*9c60*/  LDG.E.U16 R41, desc[UR22][R50.64] ;  /* 0x0000001632297981 */ /* 0x0010e2000c1e1500 */
[----:B------:R-:W-:Y:S02]  /*9c70*/  IMAD.U32 R53, RZ, RZ, UR63 ;  /* 0x0000003fff357e24 */ /* 0x000fe4000f8e00ff */
[----:B------:R-:W-:Y:S01]  /*9c80*/  IMAD.U32 R45, RZ, RZ, UR63 ;  /* 0x0000003fff2d7e24 */ /* 0x000fe2000f8e00ff */
[----:B------:R-:W4:Y:S01]  /*9c90*/  LDG.E.U16 R42, desc[UR22][R46.64] ;  /* 0x000000162e2a7981 */ /* 0x000f22000c1e1500 */
[----:B------:R-:W-:Y:S02]  /*9ca0*/  IMAD.U32 R63, RZ, RZ, UR63 ;  /* 0x0000003fff3f7e24 */ /* 0x000fe4000f8e00ff */
[----:B------:R-:W-:-:S04]  /*9cb0*/  IMAD.WIDE R56, R57, 0x2, R164 ;  /* 0x0000000239387825 */ /* 0x000fc800078e02a4 */
[----:B------:R-:W-:-:S04]  /*9cc0*/  IMAD.WIDE R52, R53, 0x2, R156 ;  /* 0x0000000235347825 */ /* 0x000fc800078e029c */
[----:B------:R-:W-:Y:S01]  /*9cd0*/  IMAD.WIDE R54, R55, 0x2, R180 ;  /* 0x0000000237367825 */ /* 0x000fe200078e02b4 */
[----:B------:R-:W5:Y:S03]  /*9ce0*/  LDG.E.U16 R46, desc[UR22][R52.64] ;  /* 0x00000016342e7981 */ /* 0x000f66000c1e1500 */
[----:B------:R-:W-:Y:S01]  /*9cf0*/  IMAD.U32 R59, RZ, RZ, UR63 ;  /* 0x0000003fff3b7e24 */ /* 0x000fe2000f8e00ff */
[----:B--2---:R-:W2:Y:S01]  /*9d00*/  LDG.E.U16 R43, desc[UR22][R54.64] ;  /* 0x00000016362b7981 */ /* 0x004ea2000c1e1500 */
[----:B0-----:R-:W-:-:S03]  /*9d10*/  IMAD.WIDE R50, R45, 0x2, R148 ;  /* 0x000000022d327825 */ /* 0x001fc600078e0294 */
[----:B------:R0:W2:Y:S01]  /*9d20*/  LDG.E.U16 R45, desc[UR22][R56.64] ;  /* 0x00000016382d7981 */ /* 0x0000a2000c1e1500 */
[----:B------:R-:W-:Y:S02]  /*9d30*/  IMAD.U32 R65, RZ, RZ, UR63 ;  /* 0x0000003fff417e24 */ /* 0x000fe4000f8e00ff */
[----:B------:R-:W-:Y:S01]  /*9d40*/  IMAD.U32 R61, RZ, RZ, UR63 ;  /* 0x0000003fff3d7e24 */ /* 0x000fe2000f8e00ff */
[----:B------:R-:W2:Y:S01]  /*9d50*/  LDG.E.U16 R47, desc[UR22][R50.64] ;  /* 0x00000016322f7981 */ /* 0x000ea2000c1e1500 */
[----:B------:R-:W-:-:S04]  /*9d60*/  IMAD.WIDE R62, R63, 0x2, R186 ;  /* 0x000000023f3e7825 */ /* 0x000fc800078e02ba */
[----:B------:R-:W-:-:S04]  /*9d70*/  IMAD.WIDE R48, R49, 0x2, R172 ;  /* 0x0000000231307825 */ /* 0x000fc800078e02ac */
[----:B------:R-:W-:Y:S01]  /*9d80*/  IMAD.WIDE R58, R59, 0x2, R140 ;  /* 0x000000023b3a7825 */ /* 0x000fe200078e028c */
[----:B------:R1:W2:Y:S03]  /*9d90*/  LDG.E.U16 R50, desc[UR22][R62.64] ;  /* 0x000000163e327981 */ /* 0x0002a6000c1e1500 */
[----:B------:R-:W-:Y:S01]  /*9da0*/  IMAD.U32 R199, RZ, RZ, UR63 ;  /* 0x0000003fffc77e24 */ /* 0x000fe2000f8e00ff */
[----:B------:R-:W2:Y:S01]  /*9db0*/  LDG.E.U16 R44, desc[UR22][R48.64] ;  /* 0x00000016302c7981 */ /* 0x000ea2000c1e1500 */
[----:B0-----:R-:W-:-:S04]  /*9dc0*/  IMAD.WIDE R56, R65, 0x2, R170 ;  /* 0x0000000241387825 */ /* 0x001fc800078e02aa */
[----:B------:R-:W-:Y:S01]  /*9dd0*/  IMAD.U32 R53, RZ, RZ, UR63 ;  /* 0x0000003fff357e24 */ /* 0x000fe2000f8e00ff */
[----:B------:R-:W2:Y:S01]  /*9de0*/  LDG.E.U16 R52, desc[UR22][R56.64] ;  /* 0x0000001638347981 */ /* 0x000ea2000c1e1500 */
[----:B------:R-:W-:-:S03]  /*9df0*/  IMAD.WIDE R54, R61, 0x2, R194 ;  /* 0x000000023d367825 */ /* 0x000fc600078e02c2 */
[----:B------:R0:W2:Y:S01]  /*9e00*/  LDG.E.U16 R48, desc[UR22][R58.64] ;  /* 0x000000163a307981 */ /* 0x0000a2000c1e1500 */
[----:B------:R-:W-:-:S03]  /*9e10*/  IMAD.WIDE R64, R65, 0x2, R162 ;  /* 0x0000000241407825 */ /* 0x000fc600078e02a2 */
[----:B------:R0:W2:Y:S01]  /*9e20*/  LDG.E.U16 R49, desc[UR22][R54.64] ;  /* 0x0000001636317981 */ /* 0x0000a2000c1e1500 */
[----:B-1----:R-:W-:-:S04]  /*9e30*/  IMAD.WIDE R62, R199, 0x2, R138 ;  /* 0x00000002c73e7825 */ /* 0x002fc800078e028a */
[----:B------:R-:W-:Y:S01]  /*9e40*/  IMAD.U32 R201, RZ, RZ, UR63 ;  /* 0x0000003fffc97e24 */ /* 0x000fe2000f8e00ff */
[----:B------:R-:W2:Y:S01]  /*9e50*/  LDG.E.U16 R56, desc[UR22][R62.64] ;  /* 0x000000163e387981 */ /* 0x000ea2000c1e1500 */
[----:B------:R-:W-:-:S04]  /*9e60*/  IMAD.WIDE R60, R61, 0x2, R178 ;  /* 0x000000023d3c7825 */ /* 0x000fc800078e02b2 */
[----:B0-----:R-:W-:Y:S01]  /*9e70*/  IMAD.WIDE R58, R53, 0x2, R154 ;  /* 0x00000002353a7825 */ /* 0x001fe200078e029a */
[----:B------:R-:W2:Y:S03]  /*9e80*/  LDG.E.U16 R51, desc[UR22][R60.64] ;  /* 0x000000163c337981 */ /* 0x000ea6000c1e1500 */
[----:B------:R-:W-:Y:S01]  /*9e90*/  IMAD.U32 R241, RZ, RZ, UR63 ;  /* 0x0000003ffff17e24 */ /* 0x000fe2000f8e00ff */
[----:B------:R0:W2:Y:S01]  /*9ea0*/  LDG.E.U16 R53, desc[UR22][R64.64] ;  /* 0x0000001640357981 */ /* 0x0000a2000c1e1500 */
[----:B------:R-:W-:Y:S02]  /*9eb0*/  IMAD.U32 R55, RZ, RZ, UR63 ;  /* 0x0000003fff377e24 */ /* 0x000fe4000f8e00ff */
[----:B------:R-:W-:Y:S01]  /*9ec0*/  IMAD.U32 R67, RZ, RZ, UR63 ;  /* 0x0000003fff437e24 */ /* 0x000fe2000f8e00ff */
[----:B------:R-:W2:Y:S01]  /*9ed0*/  LDG.E.U16 R54, desc[UR22][R58.64] ;  /* 0x000000163a367981 */ /* 0x000ea2000c1e1500 */
[----:B------:R-:W-:-:S04]  /*9ee0*/  IMAD.WIDE R198, R199, 0x2, R184 ;  /* 0x00000002c7c67825 */ /* 0x000fc800078e02b8 */
[----:B------:R-:W-:Y:S02]  /*9ef0*/  IMAD.U32 R203, RZ, RZ, UR63 ;  /* 0x0000003fffcb7e24 */ /* 0x000fe4000f8e00ff */
[----:B0-----:R-:W-:Y:S01]  /*9f00*/  IMAD.WIDE R64, R201, 0x2, R176 ;  /* 0x00000002c9407825 */ /* 0x001fe200078e02b0 */
[----:B------:R-:W2:Y:S03]  /*9f10*/  LDG.E.U16 R58, desc[UR22][R198.64] ;  /* 0x00000016c63a7981 */ /* 0x000ea6000c1e1500 */
[----:B------:R-:W-:Y:S02]  /*9f20*/  IMAD.U32 R63, RZ, RZ, UR63 ;  /* 0x0000003fff3f7e24 */ /* 0x000fe4000f8e00ff */
[----:B------:R-:W-:Y:S01]  /*9f30*/  IMAD.WIDE R240, R241, 0x2, R144 ;  /* 0x00000002f1f07825 */ /* 0x000fe200078e0290 */
[----:B------:R0:W2:Y:S03]  /*9f40*/  LDG.E.U16 R59, desc[UR22][R64.64] ;  /* 0x00000016403b7981 */ /* 0x0000a6000c1e1500 */
[----:B------:R-:W-:-:S02]  /*9f50*/  IMAD.U32 R239, RZ, RZ, UR63 ;  /* 0x0000003fffef7e24 */ /* 0x000fc4000f8e00ff */
[----:B------:R-:W-:-:S04]  /*9f60*/  IMAD.WIDE R60, R55, 0x2, R192 ;  /* 0x00000002373c7825 */ /* 0x000fc800078e02c0 */
[----:B------:R-:W-:Y:S01]  /*9f70*/  IMAD.WIDE R66, R67, 0x2, R146 ;  /* 0x0000000243427825 */ /* 0x000fe200078e0292 */
[----:B------:R-:W2:Y:S03]  /*9f80*/  LDG.E.U16 R57, desc[UR22][R60.64] ;  /* 0x000000163c397981 */ /* 0x000ea6000c1e1500 */
[----:B------:R-:W-:Y:S01]  /*9f90*/  IMAD.WIDE R202, R203, 0x2, R168 ;  /* 0x00000002cbca7825 */ /* 0x000fe200078e02a8 */
[----:B------:R-:W2:Y:S03]  /*9fa0*/  LDG.E.U16 R55, desc[UR22][R66.64] ;  /* 0x0000001642377981 */ /* 0x000ea6000c1e1500 */
[----:B------:R-:W-:Y:S01]  /*9fb0*/  IMAD.WIDE R200, R201, 0x2, R160 ;  /* 0x00000002c9c87825 */ /* 0x000fe200078e02a0 */
[----:B------:R-:W2:Y:S03]  /*9fc0*/  LDG.E.U16 R60, desc[UR22][R202.64] ;  /* 0x00000016ca3c7981 */ /* 0x000ea6000c1e1500 */
[----:B0-----:R-:W-:-:S02]  /*9fd0*/  IMAD.U32 R65, RZ, RZ, UR63 ;  /* 0x0000003fff417e24 */ /* 0x001fc4000f8e00ff */
[----:B------:R-:W-:Y:S01]  /*9fe0*/  IMAD.U32 R237, RZ, RZ, UR63 ;  /* 0x0000003fffed7e24 */ /* 0x000fe2000f8e00ff */
[----:B------:R-:W2:Y:S01]  /*9ff0*/  LDG.E.U16 R61, desc[UR22][R200.64] ;  /* 0x00000016c83d7981 */ /* 0x000ea2000c1e1500 */
[----:B------:R-:W-:-:S03]  /*a000*/  IMAD.WIDE R198, R63, 0x2, R136 ;  /* 0x000000023fc67825 */ /* 0x000fc600078e0288 */
[----:B------:R0:W2:Y:S01]  /*a010*/  LDG.E.U16 R63, desc[UR22][R240.64] ;  /* 0x00000016f03f7981 */ /* 0x0000a2000c1e1500 */
[----:B------:R-:W-:-:S03]  /*a020*/  IMAD.WIDE R238, R239, 0x2, R190 ;  /* 0x00000002efee7825 */ /* 0x000fc600078e02be */
[----:B------:R-:W2:Y:S01]  /*a030*/  LDG.E.U16 R64, desc[UR22][R198.64] ;  /* 0x00000016c6407981 */ /* 0x000ea2000c1e1500 */
[----:B------:R-:W-:Y:S02]  /*a040*/  IMAD.U32 R247, RZ, RZ, UR63 ;  /* 0x0000003ffff77e24 */ /* 0x000fe4000f8e00ff */
[----:B------:R-:W-:Y:S02]  /*a050*/  IMAD.U32 R245, RZ, RZ, UR63 ;  /* 0x0000003ffff57e24 */ /* 0x000fe4000f8e00ff */
[----:B------:R-:W-:Y:S02]  /*a060*/  IMAD.U32 R243, RZ, RZ, UR63 ;  /* 0x0000003ffff37e24 */ /* 0x000fe4000f8e00ff */
[----:B0-----:R-:W-:Y:S02]  /*a070*/  IMAD.U32 R241, RZ, RZ, UR63 ;  /* 0x0000003ffff17e24 */ /* 0x001fe4000f8e00ff */
[----:B------:R-:W-:-:S04]  /*a080*/  IMAD.WIDE R66, R237, 0x2, R152 ;  /* 0x00000002ed427825 */ /* 0x000fc800078e0298 */
[----:B------:R-:W-:Y:S01]  /*a090*/  IMAD.WIDE R202, R65, 0x2, R182 ;  /* 0x0000000241ca7825 */ /* 0x000fe200078e02b6 */
[----:B------:R-:W2:Y:S03]  /*a0a0*/  LDG.E.U16 R62, desc[UR22][R66.64] ;  /* 0x00000016423e7981 */ /* 0x000ea6000c1e1500 */
[----:B------:R-:W-:Y:S01]  /*a0b0*/  IMAD.WIDE R200, R237, 0x2, R174 ;  /* 0x00000002edc87825 */ /* 0x000fe200078e02ae */
[----:B------:R0:W2:Y:S03]  /*a0c0*/  LDG.E.U16 R65, desc[UR22][R238.64] ;  /* 0x00000016ee417981 */ /* 0x0000a6000c1e1500 */
[----:B------:R-:W-:Y:S01]  /*a0d0*/  IMAD.WIDE R246, R247, 0x2, R166 ;  /* 0x00000002f7f67825 */ /* 0x000fe200078e02a6 */
[----:B------:R1:W2:Y:S03]  /*a0e0*/  LDG.E.U16 R66, desc[UR22][R202.64] ;  /* 0x00000016ca427981 */ /* 0x0002a6000c1e1500 */
[----:B------:R-:W-:Y:S01]  /*a0f0*/  IMAD.WIDE R244, R245, 0x2, R158 ;  /* 0x00000002f5f47825 */ /* 0x000fe200078e029e */
[----:B------:R-:W2:Y:S03]  /*a100*/  LDG.E.U16 R67, desc[UR22][R200.64] ;  /* 0x00000016c8437981 */ /* 0x000ea6000c1e1500 */
[----:B------:R-:W-:Y:S01]  /*a110*/  IMAD.WIDE R242, R243, 0x2, R150 ;  /* 0x00000002f3f27825 */ /* 0x000fe200078e0296 */
[----:B------:R-:W2:Y:S03]  /*a120*/  LDG.E.U16 R198, desc[UR22][R246.64] ;  /* 0x00000016f6c67981 */ /* 0x000ea6000c1e1500 */
[----:B------:R-:W-:Y:S01]  /*a130*/  IMAD.WIDE R240, R241, 0x2, R142 ;  /* 0x00000002f1f07825 */ /* 0x000fe200078e028e */
[----:B------:R1:W2:Y:S03]  /*a140*/  LDG.E.U16 R199, desc[UR22][R244.64] ;  /* 0x00000016f4c77981 */ /* 0x0002a6000c1e1500 */
[----:B0-----:R-:W-:Y:S01]  /*a150*/  IMAD.WIDE R238, R237, 0x2, R134 ;  /* 0x00000002edee7825 */ /* 0x001fe200078e0286 */
[----:B------:R-:W2:Y:S04]  /*a160*/  LDG.E.U16 R200, desc[UR22][R242.64] ;  /* 0x00000016f2c87981 */ /* 0x000ea8000c1e1500 */
[----:B------:R-:W2:Y:S04]  /*a170*/  LDG.E.U16 R201, desc[UR22][R240.64] ;  /* 0x00000016f0c97981 */ /* 0x000ea8000c1e1500 */
[----:B------:R-:W2:Y:S01]  /*a180*/  LDG.E.U16 R202, desc[UR22][R238.64] ;  /* 0x00000016eeca7981 */ /* 0x000ea2000c1e1500 */
[----:B------:R-:W-:-:S02]  /*a190*/  LOP3.LUT R204, R0, 0x3f, RZ, 0xc0, !PT ;  /* 0x0000003f00cc7812 */ /* 0x000fc400078ec0ff */
[----:B------:R-:W-:Y:S02]  /*a1a0*/  LOP3.LUT R237, R0, 0x3f, RZ, 0xc0, !PT ;  /* 0x0000003f00ed7812 */ /* 0x000fe400078ec0ff */
[----:B-1----:R-:W-:Y:S01]  /*a1b0*/  SHF.R.S32.HI R203, RZ, 0x7, R0 ;  /* 0x00000007ffcb7819 */ /* 0x002fe20000011400 */
[----:B------:R-:W-:Y:S02]  /*a1c0*/  IMAD.SHL.U32 R204, R204, 0x2, RZ ;  /* 0x00000002cccc7824 */ /* 0x000fe400078e00ff */
[----:B------:R-:W-:Y:S01]  /*a1d0*/  IMAD.SHL.U32 R244, R237, 0x2, RZ ;  /* 0x00000002edf47824 */ /* 0x000fe200078e00ff */
[----:B------:R-:W-:Y:S02]  /*a1e0*/  SGXT R203, R203, 0x1 ;  /* 0x00000001cbcb781a */ /* 0x000fe40000000200 */
[----:B------:R-:W-:Y:S01]  /*a1f0*/  F2FP.BF16.F32.PACK_AB R33, R208, R33 ;  /* 0x00000021d021723e */ /* 0x000fe200000010ff */
[----:B------:R-:W-:Y:S01]  /*a200*/  IMAD.SHL.U32 R208, R0, 0x80, RZ ;  /* 0x0000008000d07824 */ /* 0x000fe200078e00ff */
[----:B------:R-:W-:-:S02]  /*a210*/  LOP3.LUT R237, R204, 0x90, R203, 0x78, !PT ;  /* 0x00000090cced7812 */ /* 0x000fc400078e78cb */
[----:B------:R-:W-:Y:S01]  /*a220*/  LOP3.LUT R203, R244, 0x90, R203, 0x78, !PT ;  /* 0x00000090f4cb7812 */ /* 0x000fe200078e78cb */
[----:B------:R-:W-:Y:S01]  /*a230*/  IMAD.SHL.U32 R204, R0, 0x80, RZ ;  /* 0x0000008000cc7824 */ /* 0x000fe200078e00ff */
[----:B------:R-:W-:Y:S02]  /*a240*/  F2FP.BF16.F32.PACK_AB R6, R9, R6 ;  /* 0x000000060906723e */ /* 0x000fe400000010ff */
[----:B------:R-:W-:Y:S02]  /*a250*/  F2FP.BF16.F32.PACK_AB R5, R10, R5 ;  /* 0x000000050a05723e */ /* 0x000fe400000010ff */
[----:B------:R-:W-:Y:S02]  /*a260*/  F2FP.BF16.F32.PACK_AB R7, R12, R7 ;  /* 0x000000070c07723e */ /* 0x000fe400000010ff */
[----:B------:R-:W-:Y:S02]  /*a270*/  F2FP.BF16.F32.PACK_AB R8, R13, R8 ;  /* 0x000000080d08723e */ /* 0x000fe400000010ff */
[----:B------:R-:W-:-:S02]  /*a280*/  F2FP.BF16.F32.PACK_AB R9, R16, R11 ;  /* 0x0000000b1009723e */ /* 0x000fc400000010ff */
        /* <DEDUP_REMOVED lines=26> */
[----:B------:R-:W-:Y:S02]  /*a430*/  LOP3.LUT R203, R203, 0x2000, R208, 0xf8, !PT ;  /* 0x00002000cbcb7812 */ /* 0x000fe400078ef8d0 */
[----:B------:R-:W-:Y:S01]  /*a440*/  LOP3.LUT R204, R237, 0x2000, R204, 0xf8, !PT ;  /* 0x00002000edcc7812 */ /* 0x000fe200078ef8cc */
[----:B------:R-:W-:Y:S01]  /*a450*/  STTM.16dp32bit_t0_t15.x32 tmem[UR14], R4 ;  /* 0x00000004000079ed */ /* 0x000fe20008a8000e */
[----:B------:R0:W-:Y:S01]  /*a460*/  STTM.16dp32bit_t16_t31.x32 tmem[UR14+0x20], R4 ;  /* 0x00002004000079ed */ /* 0x0001e20008aa000e */
[C---:B------:R-:W-:Y:S02]  /*a470*/  LOP3.LUT R205, R203.reuse, 0x20, RZ, 0x3c, !PT ;  /* 0x00000020cbcd7812 */ /* 0x040fe400078e3cff */
[----:B---3--:R-:W-:Y:S04]  /*a480*/  STS.U16 [R204+UR7+0xc000], R41 ;  /* 0x00c00029cc007988 */ /* 0x008fe80008000407 */
[----:B----4-:R-:W-:Y:S04]  /*a490*/  STS.U16 [R204+UR7+0xc400], R42 ;  /* 0x00c4002acc007988 */ /* 0x010fe80008000407 */
[----:B-----5:R-:W-:Y:S01]  /*a4a0*/  STS.U16 [R204+UR7+0xd400], R46 ;  /* 0x00d4002ecc007988 */ /* 0x020fe20008000407 */
[----:B0-----:R-:W-:-:S02]  /*a4b0*/  LOP3.LUT R4, R203, 0x40, RZ, 0x3c, !PT ;  /* 0x00000040cb047812 */ /* 0x001fc400078e3cff */
[----:B------:R-:W-:Y:S01]  /*a4c0*/  LOP3.LUT R203, R203, 0x60, RZ, 0x3c, !PT ;  /* 0x00000060cbcb7812 */ /* 0x000fe200078e3cff */
[----:B--2---:R-:W-:Y:S04]  /*a4d0*/  STS.U16 [R204+UR7+0xc800], R43 ;  /* 0x00c8002bcc007988 */ /* 0x004fe80008000407 */
        /* <DEDUP_REMOVED lines=28> */
[----:B------:R-:W2:Y:S02]  /*a6a0*/  FENCE.VIEW.ASYNC.T ;  /* 0x00000000000073c6 */ /* 0x000ea40000000200 */
[----:B--2---:R-:W-:Y:S06]  /*a6b0*/  BAR.SYNC.DEFER_BLOCKING 0x0 ;  /* 0x0000000000007b1d */ /* 0x004fec0000010000 */
[----:B0-----:R-:W0:Y:S01]  /*a6c0*/  LDTM.x32 R4, tmem[UR9] ;  /* 0x00000009000479ee */ /* 0x001e2200082c0000 */
[----:B------:R-:W-:Y:S01]  /*a6d0*/  NOP ;  /* 0x0000000000007918 */ /* 0x000fe20000000000 */
        /* <DEDUP_REMOVED lines=32> */
[----:B------:R1:W-:Y:S01]  /*a8e0*/  STTM.x32 tmem[UR9], R4 ;  /* 0x00000004000079ed */ /* 0x0003e200082c0009 */
[----:B------:R-:W0:Y:S02]  /*a8f0*/  FENCE.VIEW.ASYNC.T ;  /* 0x00000000000073c6 */ /* 0x000e240000000200 */
[----:B0-----:R-:W-:Y:S06]  /*a900*/  BAR.SYNC.DEFER_BLOCKING 0x0 ;  /* 0x0000000000007b1d */ /* 0x001fec0000010000 */
[----:B------:R0:W-:Y:S06]  /*a910*/  MEMBAR.ALL.CTA ;  /* 0x0000000000007992 */ /* 0x0001ec0000008000 */
[----:B0-----:R-:W0:Y:S01]  /*a920*/  FENCE.VIEW.ASYNC.S ;  /* 0x00000000000073c6 */ /* 0x001e220000000000 */
[----:B------:R-:W-:Y:S01]  /*a930*/  ULEA UR10, UR15, UR7, 0x3 ;  /* 0x000000070f0a7291 */ /* 0x000fe2000f8e18ff */
[----:B------:R-:W-:Y:S01]  /*a940*/  FADD R37, R37, R40 ;  /* 0x0000002825257221 */ /* 0x000fe20000000000 */
[----:B------:R-:W-:-:S02]  /*a950*/  UMOV UR66, UR64 ;  /* 0x0000004000427c82 */ /* 0x000fc40008000000 */
[----:B------:R-:W-:Y:S01]  /*a960*/  UIADD3 UR10, UPT, UPT, UR10, 0x10000, URZ ;  /* 0x000100000a0a7890 */ /* 0x000fe2000fffe0ff */
[----:B0-----:R-:W-:Y:S06]  /*a970*/  BAR.SYNC.DEFER_BLOCKING 0x0 ;  /* 0x0000000000007b1d */ /* 0x001fec0000010000 */
[----:B------:R-:W-:Y:S05]  /*a980*/  BRA.U UP3, `(.L_x_16) ;  /* 0x0000000103987547 */ /* 0x000fea000b800000 */
[----:B------:R-:W-:Y:S02]  /*a990*/  UIADD3 UR69, UPT, UPT, UR8, 0xc8, URZ ;  /* 0x000000c808457890 */ /* 0x000fe4000fffe0ff */
[----:B------:R-:W-:Y:S02]  /*a9a0*/  UIADD3 UR70, UPT, UPT, UR8, 0xd0, URZ ;  /* 0x000000d008467890 */ /* 0x000fe4000fffe0ff */
[----:B------:R-:W-:Y:S02]  /*a9b0*/  UIADD3 UR71, UPT, UPT, UR8, 0xd8, URZ ;  /* 0x000000d808477890 */ /* 0x000fe4000fffe0ff */
[----:B------:R-:W-:Y:S02]  /*a9c0*/  UIADD3 UR72, UPT, UPT, UR8, 0xe0, URZ ;  /* 0x000000e008487890 */ /* 0x000fe4000fffe0ff */
[----:B------:R-:W-:Y:S02]  /*a9d0*/  UIADD3 UR73, UPT, UPT, UR8, 0xe8, URZ ;  /* 0x000000e808497890 */ /* 0x000fe4000fffe0ff */
[----:B------:R-:W-:Y:S01]  /*a9e0*/  UIADD3 UR74, UPT, UPT, UR8, 0xf0, URZ ;  /* 0x000000f0084a7890 */ /* 0x000fe2000fffe0ff */
[----:B------:R-:W-:Y:S01]  /*a9f0*/  UMOV UR4, 0x0 ;  /* 0x0000000000047882 */ /* 0x000fe20000000000 */
[----:B------:R-:W-:Y:S01]  /*aa00*/  UMOV UR5, 0x8100490 ;  /* 0x0810049000057882 */ /* 0x000fe20000000000 */
[----:B------:R-:W-:Y:S01]  /*aa10*/  UMOV UR56, UR21 ;  /* 0x0000001500387c82 */ /* 0x000fe20008000000 */
[----:B------:R-:W-:Y:S01]  /*aa20*/  UMOV UR57, 0x40004040 ;  /* 0x4000404000397882 */ /* 0x000fe20000000000 */
[----:B------:R-:W-:-:S02]  /*aa30*/  UIADD3 UR75, UPT, UPT, UR8, 0xf8, URZ ;  /* 0x000000f8084b7890 */ /* 0x000fc4000fffe0ff */
        /* <DEDUP_REMOVED lines=16> */
[----:B0-----:R-:W-:Y:S01]  /*ab40*/  UMOV UR4, UR10 ;  /* 0x0000000a00047c82 */ /* 0x001fe20008000000 */
[----:B------:R-:W-:Y:S01]  /*ab50*/  UMOV UR5, URZ ;  /* 0x000000ff00057c82 */ /* 0x000fe20008000000 */
[----:B------:R2:W-:Y:S01]  /*ab60*/  UTCHMMA tmem[UR72], gdesc[UR42], tmem[UR8], tmem[UR54], idesc[UR55], UPT ;  /* 0x00ff362a480079ea */ /* 0x0005e2000b800008 */
[----:B------:R-:W-:Y:S01]  /*ab70*/  UMOV UR58, 0x0 ;  /* 0x00000000003a7882 */ /* 0x000fe20000000000 */
[----:B------:R-:W-:Y:S01]  /*ab80*/  UMOV UR59, 0x8100490 ;  /* 0x08100490003b7882 */ /* 0x000fe20000000000 */
[----:B------:R2:W-:Y:S01]  /*ab90*/  UTCHMMA tmem[UR73], gdesc[UR44], tmem[UR8], tmem[UR52], idesc[UR53], UPT ;  /* 0x00ff342c490079ea */ /* 0x0005e2000b800008 */
[----:B------:R-:W-:Y:S01]  /*aba0*/  UMOV UR4, UR4 ;  /* 0x0000000400047c82 */ /* 0x000fe20008000000 */
[----:B------:R2:W-:Y:S01]  /*abb0*/  UTCHMMA tmem[UR74], gdesc[UR46], tmem[UR8], tmem[UR50], idesc[UR51], UPT ;  /* 0x00ff322e4a0079ea */ /* 0x0005e2000b800008 */
[----:B------:R2:W-:Y:S01]  /*abc0*/  UTCHMMA tmem[UR75], gdesc[UR48], tmem[UR8], tmem[UR58], idesc[UR59], UPT ;  /* 0x00ff3a304b0079ea */ /* 0x0005e2000b800008 */
[----:B------:R2:W-:Y:S01]  /*abd0*/  UTCBAR [UR4], URZ ;  /* 0x000000ff040073e9 */ /* 0x0005e200080000ff */
[----:B------:R-:W-:Y:S01]  /*abe0*/  NOP ;  /* 0x0000000000007918 */ /* 0x000fe20000000000 */
.L_x_16:
[----:B------:R-:W-:Y:S01]  /*abf0*/  UISETP.GE.U32.AND UP0, UPT, UR67, UR6, UPT ;  /* 0x000000064300728c */ /* 0x000fe2000bf06070 */
[----:B------:R-:W-:Y:S01]  /*ac00*/  FFMA R69, R38, R69, R37 ;  /* 0x0000004526457223 */ /* 0x000fe20000000025 */
[----:B------:R-:W-:Y:S01]  /*ac10*/  UIADD3 UR15, UPT, UPT, UR15, 0x1, URZ ;  /* 0x000000010f0f7890 */ /* 0x000fe2000fffe0ff */
[----:B-1----:R-:W-:Y:S01]  /*ac20*/  IMAD.MOV.U32 R199, RZ, RZ, R36 ;  /* 0x000000ffffc77224 */ /* 0x002fe200078e0024 */
[----:B------:R-:W-:Y:S02]  /*ac30*/  UISETP.GE.U32.AND.EX UP0, UPT, UR68, URZ, UPT, UP0 ;  /* 0x000000ff4400728c */ /* 0x000fe4000bf06100 */
[----:B------:R-:W-:Y:S02]  /*ac40*/  UISETP.GT.AND UP4, UPT, UR15, 0x1, UPT ;  /* 0x000000010f00788c */ /* 0x000fe4000bf84270 */
[----:B------:R-:W-:Y:S02]  /*ac50*/  UIADD3 UR63, UPT, UPT, UR18, UR63, URZ ;  /* 0x0000003f123f7290 */ /* 0x000fe4000fffe0ff */
[----:B--2---:R-:W-:-:S02]  /*ac60*/  USEL UR64, URZ, 0x1, !UP4 ;  /* 0x00000001ff407887 */ /* 0x004fc4000e000000 */
[----:B------:R-:W-:Y:S02]  /*ac70*/  UIADD3 UR62, UPT, UPT, UR19, UR62, URZ ;  /* 0x0000003e133e7290 */ /* 0x000fe4000fffe0ff */
[----:B------:R-:W-:Y:S02]  /*ac80*/  USEL UR15, UR15, URZ, !UP4 ;  /* 0x000000ff0f0f7287 */ /* 0x000fe4000e000000 */
[----:B------:R-:W-:Y:S01]  /*ac90*/  ULOP3.LUT UR64, UR66, UR64, URZ, 0x3c, !UPT ;  /* 0x0000004042407292 */ /* 0x000fe2000f8e3cff */
[----:B------:R-:W-:Y:S11]  /*aca0*/  BRA.U !UP0, `(.L_x_17) ;  /* 0xffffffb108687547 */ /* 0x000ff6000b83ffff */
.L_x_12:
[----:B0-----:R-:W-:Y:S02]  /*acb0*/  R2UR UR4, R3 ;  /* 0x00000000030472ca */ /* 0x001fe400000e0000 */
[--C-:B------:R-:W-:Y:S02]  /*acc0*/  SHF.R.U32.HI R3, RZ, 0x2, R0.reuse ;  /* 0x00000002ff037819 */ /* 0x100fe40000011600 */
[----:B--2---:R-:W-:Y:S02]  /*acd0*/  SHF.R.U32.HI R4, RZ, 0x1, R0 ;  /* 0x00000001ff047819 */ /* 0x004fe40000011600 */
[----:B------:R-:W-:-:S04]  /*ace0*/  LOP3.LUT R3, R3, 0x38, RZ, 0xc0, !PT ;  /* 0x0000003803037812 */ /* 0x000fc800078ec0ff */
[----:B------:R-:W-:-:S03]  /*acf0*/  LOP3.LUT R3, R3, 0x1f, R0, 0xf8, !PT ;  /* 0x0000001f03037812 */ /* 0x000fc600078ef800 */
[----:B------:R-:W-:Y:S02]  /*ad00*/  UISETP.GE.AND UP0, UPT, UR4, 0x1, UPT ;  /* 0x000000010400788c */ /* 0x000fe4000bf06270 */
[----:B------:R-:W-:-:S05]  /*ad10*/  IMAD.SHL.U32 R37, R3, 0x10, RZ ;  /* 0x0000001003257824 */ /* 0x000fca00078e00ff */
[----:B------:R-:W-:-:S04]  /*ad20*/  LOP3.LUT R3, R37, 0x1b0, RZ, 0xc0, !PT ;  /* 0x000001b025037812 */ /* 0x000fc800078ec0ff */
[----:B------:R-:W-:Y:S01]  /*ad30*/  LOP3.LUT R3, R3, 0x40, R4, 0xf8, !PT ;  /* 0x0000004003037812 */ /* 0x000fe200078ef804 */
[----:B------:R-:W-:Y:S06]  /*ad40*/  BRA.U !UP0, `(.L_x_18) ;  /* 0x0000000108107547 */ /* 0x000fec000b800000 */
[----:B------:R-:W-:-:S06]  /*ad50*/  USHF.L.U32 UR66, UR66, 0x1f, URZ ;  /* 0x0000001f42427899 */ /* 0x000fcc00080006ff */
[----:B------:R-:W-:-:S04]  /*ad60*/  IMAD.U32 R4, RZ, RZ, UR66 ;  /* 0x00000042ff047e24 */ /* 0x000fc8000f8e00ff */
[----:B------:R-:W0:Y:S02]  /*ad70*/  SYNCS.PHASECHK.TRANS64.TRYWAIT P0, [UR10], R4 ;  /* 0x00000004ff0075a7 */ /* 0x000e24000800110a */
[----:B0-----:R-:W-:Y:S05]  /*ad80*/  @!P0 BRA `(.L_x_19) ;  /* 0x00000018004c8947 */ /* 0x001fea0003800000 */
.L_x_18:
[----:B------:R-:W-:Y:S01]  /*ad90*/  BAR.SYNC.DEFER_BLOCKING 0x0 ;  /* 0x0000000000007b1d */ /* 0x000fe20000010000 */
[----:B------:R-:W-:Y:S01]  /*ada0*/  LOP3.LUT P0, RZ, R0, 0xff, RZ, 0xc0, !PT ;  /* 0x000000ff00ff7812 */ /* 0x000fe2000780c0ff */
[----:B------:R-:W-:Y:S01]  /*adb0*/  VIADD R3, R3, UR7 ;  /* 0x0000000703037c36 */ /* 0x000fe20008000000 */
[----:B------:R-:W-:Y:S02]  /*adc0*/  LOP3.LUT R37, R37, 0x1f0, RZ, 0xc0, !PT ;  /* 0x000001f025257812 */ /* 0x000fe400078ec0ff */
[----:B------:R-:W-:-:S03]  /*add0*/  FSETP.GEU.AND P1, PT, R69, 1.175494350822287508e-38, PT ;  /* 0x008000004500780b */ /* 0x000fc60003f2e000 */
[----:B------:R-:W0:Y:S01]  /*ade0*/  S2UR UR6, SR_CTAID.Y ;  /* 0x00000000000679c3 */ /* 0x000e220000002600 */
[C---:B------:R-:W-:Y:S01]  /*adf0*/  LOP3.LUT R42, R0.reuse, 0x80, RZ, 0xc0, !PT ;  /* 0x00000080002a7812 */ /* 0x040fe200078ec0ff */
[----:B------:R-:W0:Y:S01]  /*ae00*/  LDCU.64 UR4, c[0x0][0x3e0] ;  /* 0x00007c00ff0477ac */ /* 0x000e220008000a00 */
[----:B------:R-:W-:Y:S02]  /*ae10*/  LOP3.LUT R45, R0, 0x7f, RZ, 0xc0, !PT ;  /* 0x0000007f002d7812 */ /* 0x000fe400078ec0ff */
[----:B------:R-:W-:Y:S02]  /*ae20*/  LEA R42, R42, UR7, 0x5 ;  /* 0x000000072a2a7c11 */ /* 0x000fe4000f8e28ff */
[----:B------:R-:W-:Y:S01]  /*ae30*/  LOP3.LUT R59, R0, 0xff, RZ, 0xc0, !PT ;  /* 0x000000ff003b7812 */ /* 0x000fe200078ec0ff */
[----:B------:R-:W1:Y:S02]  /*ae40*/  LDC.64 R56, c[0x0][0x398] ;  /* 0x0000e600ff387b82 */ /* 0x000e640000000a00 */
[----:B------:R-:W-:Y:S01]  /*ae50*/  IMAD R42, R45, 0x10, R42 ;  /* 0x000000102d2a7824 */ /* 0x000fe200078e022a */
[----:B------:R-:W-:-:S05]  /*ae60*/  LEA R58, R59, UR7, 0x4 ;  /* 0x000000073b3a7c11 */ /* 0x000fca000f8e20ff */
[----:B------:R-:W2:Y:S01]  /*ae70*/  LDC R52, c[0x0][0x3e8] ;  /* 0x0000fa00ff347b82 */ /* 0x000ea20000000800 */
[----:B------:R-:W3:Y:S07]  /*ae80*/  @!P0 SYNCS.CCTL.IV [UR7+0x10000] ;  /* 0x01000000ff0089b1 */ /* 0x000eee0008000007 */
[----:B---3--:R-:W-:Y:S01]  /*ae90*/  BAR.SYNC.DEFER_BLOCKING 0x0 ;  /* 0x0000000000007b1d */ /* 0x008fe20000010000 */
[----:B0-----:R-:W-:-:S05]  /*aea0*/  UIMAD UR4, UR6, UR4, URZ ;  /* 0x00000004060472a4 */ /* 0x001fca000f8e02ff */
[----:B------:R-:W0:Y:S02]  /*aeb0*/  @!P0 SYNCS.CCTL.IV [UR7+0x10008] ;  /* 0x01000800ff0089b1 */ /* 0x000e240008000007 */
[----:B0-----:R0:W-:Y:S01]  /*aec0*/  STSM.16.M88 [R3], R69 ;  /* 0x0000004503007844 */ /* 0x0011e20000000000 */
[----:B------:R-:W-:Y:S01]  /*aed0*/  BAR.SYNC.DEFER_BLOCKING 0x0 ;  /* 0x0000000000007b1d */ /* 0x000fe20000010000 */
[----:B0-----:R-:W-:-:S05]  /*aee0*/  @!P1 FMUL R69, R69, 8388608 ;  /* 0x4b00000045459820 */ /* 0x001fca0000400000 */
[----:B------:R-:W0:Y:S01]  /*aef0*/  LDTM.x32 R4, tmem[UR9] ;  /* 0x00000009000479ee */ /* 0x000e2200082c0000 */
[C---:B------:R-:W-:Y:S01]  /*af00*/  VIADD R39, R69.reuse, 0xc0cafb0d ;  /* 0xc0cafb0d45277836 */ /* 0x040fe20000000000 */
[----:B------:R-:W-:-:S04]  /*af10*/  FSETP.NEU.AND P2, PT, R69, RZ, PT ;  /* 0x000000ff4500720b */ /* 0x000fc80003f4d000 */
[----:B------:R-:W-:-:S04]  /*af20*/  LOP3.LUT R39, R39, 0xff800000, RZ, 0xc0, !PT ;  /* 0xff80000027277812 */ /* 0x000fc800078ec0ff */
[----:B------:R-:W-:Y:S01]  /*af30*/  I2FP.F32.S32 R41, R39 ;  /* 0x0000002700297245 */ /* 0x000fe20000201400 */
[----:B------:R-:W-:Y:S01]  /*af40*/  IMAD.IADD R39, R69, 0x1, -R39 ;  /* 0x0000000145277824 */ /* 0x000fe200078e0a27 */
[----:B------:R-:W3:Y:S03]  /*af50*/  LDSM.16.M88 R38, [R37+UR7] ;  /* 0x000000072526783b */ /* 0x000ee60008000000 */
[----:B------:R-:W-:Y:S01]  /*af60*/  FADD R39, R39, -1 ;  /* 0xbf80000027277421 */ /* 0x000fe20000000000 */
[----:B------:R-:W-:Y:S01]  /*af70*/  NOP ;  /* 0x0000000000007918 */ /* 0x000fe20000000000 */
[----:B0-----:R-:W-:Y:S01]  /*af80*/  BAR.SYNC.DEFER_BLOCKING 0x0 ;  /* 0x0000000000007b1d */ /* 0x001fe20000010000 */
[C---:B---3--:R-:W-:Y:S02]  /*af90*/  FSETP.GT.AND P0, PT, |R38|.reuse, 8.50705917302346158658e+37, PT ;  /* 0x7e8000002600780b */ /* 0x048fe40003f04200 */
[----:B------:R-:W-:-:S11]  /*afa0*/  FSETP.GEU.AND P3, PT, |R38|, 1.175494350822287508e-38, PT ;  /* 0x008000002600780b */ /* 0x000fd60003f6e200 */
[----:B------:R-:W-:Y:S01]  /*afb0*/  @P0 FMUL R38, R38, 0.25 ;  /* 0x3e80000026260820 */ /* 0x000fe20000400000 */
[----:B------:R-:W-:Y:S01]  /*afc0*/  @P0 FMUL R4, R4, 0.25 ;  /* 0x3e80000004040820 */ /* 0x000fe20000400000 */
[----:B------:R-:W-:Y:S01]  /*afd0*/  @P0 FMUL R6, R6, 0.25 ;  /* 0x3e80000006060820 */ /* 0x000fe20000400000 */
[----:B------:R-:W-:Y:S01]  /*afe0*/  @P0 FMUL R7, R7, 0.25 ;  /* 0x3e80000007070820 */ /* 0x000fe20000400000 */
[----:B------:R-:W-:Y:S01]  /*aff0*/  @!P3 FMUL R38, R38, 16777216 ;  /* 0x4b8000002626b820 */ /* 0x000fe20000400000 */
[----:B------:R-:W-:Y:S01]  /*b000*/  @!P3 FMUL R4, R4, 16777216 ;  /* 0x4b8000000404b820 */ /* 0x000fe20000400000 */
[----:B------:R-:W-:Y:S01]  /*b010*/  @!P3 FMUL R6, R6, 16777216 ;  /* 0x4b8000000606b820 */ /* 0x000fe20000400000 */
[----:B------:R-:W-:Y:S01]  /*b020*/  @P0 FMUL R5, R5, 0.25 ;  /* 0x3e80000005050820 */ /* 0x000fe20000400000 */
[----:B------:R-:W0:Y:S01]  /*b030*/  MUFU.RCP R40, R38 ;  /* 0x0000002600287308 */ /* 0x000e220000001000 */
[----:B------:R-:W-:Y:S01]  /*b040*/  @P0 FMUL R8, R8, 0.25 ;  /* 0x3e80000008080820 */ /* 0x000fe20000400000 */
[----:B------:R-:W-:Y:S01]  /*b050*/  @P0 FMUL R10, R10, 0.25 ;  /* 0x3e8000000a0a0820 */ /* 0x000fe20000400000 */
[----:B------:R-:W-:Y:S01]  /*b060*/  @!P3 FMUL R7, R7, 16777216 ;  /* 0x4b8000000707b820 */ /* 0x000fe20000400000 */
[----:B------:R-:W-:Y:S01]  /*b070*/  @!P3 FMUL R5, R5, 16777216 ;  /* 0x4b8000000505b820 */ /* 0x000fe20000400000 */
[----:B------:R-:W-:Y:S01]  /*b080*/  @!P3 FMUL R8, R8, 16777216 ;  /* 0x4b8000000808b820 */ /* 0x000fe20000400000 */
[----:B------:R-:W-:Y:S01]  /*b090*/  @!P3 FMUL R10, R10, 16777216 ;  /* 0x4b8000000a0ab820 */ /* 0x000fe20000400000 */
[----:B------:R-:W-:Y:S01]  /*b0a0*/  @P0 FMUL R11, R11, 0.25 ;  /* 0x3e8000000b0b0820 */ /* 0x000fe20000400000 */
        /* <DEDUP_REMOVED lines=9> */
[C---:B0-----:R-:W-:Y:S01]  /*b140*/  FMUL R4, R40.reuse, R4 ;  /* 0x0000000428047220 */ /* 0x041fe20000400000 */
[C---:B------:R-:W-:Y:S01]  /*b150*/  FMUL R43, R40.reuse, R6 ;  /* 0x00000006282b7220 */ /* 0x040fe20000400000 */
[C---:B------:R-:W-:Y:S01]  /*b160*/  FMUL R6, R40.reuse, R7 ;  /* 0x0000000728067220 */ /* 0x040fe20000400000 */
[C---:B------:R-:W-:Y:S01]  /*b170*/  FMUL R5, R40.reuse, R5 ;  /* 0x0000000528057220 */ /* 0x040fe20000400000 */
[C---:B------:R-:W-:Y:S01]  /*b180*/  FMUL R8, R40.reuse, R8 ;  /* 0x0000000828087220 */ /* 0x040fe20000400000 */
[----:B------:R-:W-:Y:S01]  /*b190*/  FMUL R7, R40, R10 ;  /* 0x0000000a28077220 */ /* 0x000fe20000400000 */
[----:B------:R-:W-:Y:S01]  /*b1a0*/  F2FP.BF16.F32.PACK_AB R44, R43, R4 ;  /* 0x000000042b2c723e */ /* 0x000fe200000010ff */
[----:B------:R-:W-:-:S02]  /*b1b0*/  IMAD.MOV.U32 R4, RZ, RZ, 0x3dc6b27f ;  /* 0x3dc6b27fff047424 */ /* 0x000fc400078e00ff */
[----:B------:R-:W-:Y:S01]  /*b1c0*/  @!P3 FMUL R11, R11, 16777216 ;  /* 0x4b8000000b0bb820 */ /* 0x000fe20000400000 */
[----:B------:R-:W-:Y:S01]  /*b1d0*/  @!P3 FMUL R9, R9, 16777216 ;  /* 0x4b8000000909b820 */ /* 0x000fe20000400000 */
[----:B------:R-:W-:Y:S01]  /*b1e0*/  @!P3 FMUL R12, R12, 16777216 ;  /* 0x4b8000000c0cb820 */ /* 0x000fe20000400000 */
[----:B------:R-:W-:Y:S01]  /*b1f0*/  FFMA.FTZ R4, R39, R4, -0.16845393180847167969 ;  /* 0xbe2c7f3027047423 */ /* 0x000fe20000010004 */
[----:B------:R-:W-:Y:S01]  /*b200*/  @!P3 FMUL R14, R14, 16777216 ;  /* 0x4b8000000e0eb820 */ /* 0x000fe20000400000 */
[----:B------:R-:W-:Y:S01]  /*b210*/  @!P3 FMUL R13, R13, 16777216 ;  /* 0x4b8000000d0db820 */ /* 0x000fe20000400000 */
[----:B------:R-:W-:Y:S01]  /*b220*/  @!P3 FMUL R15, R15, 16777216 ;  /* 0x4b8000000f0fb820 */ /* 0x000fe20000400000 */
[----:B------:R-:W-:Y:S01]  /*b230*/  FFMA.FTZ R4, R39, R4, 0.1716887056827545166 ;  /* 0x3e2fcf2a27047423 */ /* 0x000fe20000010004 */
[----:B------:R-:W-:Y:S01]  /*b240*/  @!P3 FMUL R16, R16, 16777216 ;  /* 0x4b8000001010b820 */ /* 0x000fe20000400000 */
[----:B------:R-:W-:Y:S01]  /*b250*/  @!P3 FMUL R17, R17, 16777216 ;  /* 0x4b8000001111b820 */ /* 0x000fe20000400000 */
[----:B------:R-:W-:Y:S01]  /*b260*/  @!P3 FMUL R18, R18, 16777216 ;  /* 0x4b8000001212b820 */ /* 0x000fe20000400000 */
[----:B------:R-:W-:Y:S01]  /*b270*/  FFMA.FTZ R4, R39, R4, -0.17900948226451873779 ;  /* 0xbe374e4327047423 */ /* 0x000fe20000010004 */
[----:B------:R-:W-:Y:S01]  /*b280*/  @!P3 FMUL R19, R19, 16777216 ;  /* 0x4b8000001313b820 */ /* 0x000fe20000400000 */
[----:B------:R-:W-:Y:S01]  /*b290*/  FMUL R10, R40, R11 ;  /* 0x0000000b280a7220 */ /* 0x000fe20000400000 */
[----:B------:R-:W-:Y:S01]  /*b2a0*/  F2FP.BF16.F32.PACK_AB R48, R6, R5 ;  /* 0x000000050630723e */ /* 0x000fe200000010ff */
[----:B------:R-:W-:Y:S01]  /*b2b0*/  FFMA.FTZ R4, R39, R4, 0.20512372255325317383 ;  /* 0x3e520bf427047423 */ /* 0x000fe20000010004 */
[----:B------:R-:W-:Y:S01]  /*b2c0*/  F2FP.BF16.F32.PACK_AB R45, R7, R8 ;  /* 0x00000008072d723e */ /* 0x000fe200000010ff */
[C---:B------:R-:W-:Y:S01]  /*b2d0*/  FMUL R9, R40.reuse, R9 ;  /* 0x0000000928097220 */ /* 0x040fe20000400000 */
[C---:B------:R-:W-:Y:S01]  /*b2e0*/  FMUL R12, R40.reuse, R12 ;  /* 0x0000000c280c7220 */ /* 0x040fe20000400000 */
[C---:B------:R-:W-:Y:S01]  /*b2f0*/  FFMA.FTZ R4, R39.reuse, R4, -0.24046532809734344482 ;  /* 0xbe763c8b27047423 */ /* 0x040fe20000010004 */
[C---:B------:R-:W-:Y:S01]  /*b300*/  FMUL R11, R40.reuse, R14 ;  /* 0x0000000e280b7220 */ /* 0x040fe20000400000 */
[C---:B------:R-:W-:Y:S01]  /*b310*/  FMUL R13, R40.reuse, R13 ;  /* 0x0000000d280d7220 */ /* 0x040fe20000400000 */
[C---:B------:R-:W-:Y:S01]  /*b320*/  FMUL R6, R40.reuse, R15 ;  /* 0x0000000f28067220 */ /* 0x040fe20000400000 */
[C---:B------:R-:W-:Y:S01]  /*b330*/  FFMA.FTZ R4, R39.reuse, R4, 0.28857114911079406738 ;  /* 0x3e93bf9927047423 */ /* 0x040fe20000010004 */
[C---:B------:R-:W-:Y:S01]  /*b340*/  FMUL R16, R40.reuse, R16 ;  /* 0x0000001028107220 */ /* 0x040fe20000400000 */
[C---:B------:R-:W-:Y:S01]  /*b350*/  FMUL R17, R40.reuse, R17 ;  /* 0x0000001128117220 */ /* 0x040fe20000400000 */
[C---:B------:R-:W-:Y:S01]  /*b360*/  FMUL R5, R40.reuse, R18 ;  /* 0x0000001228057220 */ /* 0x040fe20000400000 */
[C---:B------:R-:W-:Y:S01]  /*b370*/  FFMA.FTZ R4, R39.reuse, R4, -0.36067417263984680176 ;  /* 0xbeb8aa4927047423 */ /* 0x040fe20000010004 */
[----:B------:R-:W-:Y:S01]  /*b380*/  FMUL R8, R40, R19 ;  /* 0x0000001328087220 */ /* 0x000fe20000400000 */
[----:B------:R-:W-:Y:S01]  /*b390*/  F2FP.BF16.F32.PACK_AB R49, R10, R9 ;  /* 0x000000090a31723e */ /* 0x000fe200000010ff */
[----:B------:R-:W-:Y:S01]  /*b3a0*/  @P0 FMUL R20, R20, 0.25 ;  /* 0x3e80000014140820 */ /* 0x000fe20000400000 */
[----:B------:R-:W-:Y:S01]  /*b3b0*/  FFMA.FTZ R4, R39, R4, 0.48089820146560668945 ;  /* 0x3ef6384a27047423 */ /* 0x000fe20000010004 */
[----:B------:R-:W-:Y:S01]  /*b3c0*/  F2FP.BF16.F32.PACK_AB R46, R11, R12 ;  /* 0x0000000c0b2e723e */ /* 0x000fe200000010ff */
[----:B------:R-:W-:Y:S01]  /*b3d0*/  @P0 FMUL R21, R21, 0.25 ;  /* 0x3e80000015150820 */ /* 0x000fe20000400000 */
[----:B------:R-:W-:Y:S01]  /*b3e0*/  F2FP.BF16.F32.PACK_AB R50, R6, R13 ;  /* 0x0000000d0632723e */ /* 0x000fe200000010ff */
[----:B------:R-:W-:Y:S01]  /*b3f0*/  FFMA.FTZ R4, R39, R4, -0.72134751081466674805 ;  /* 0xbf38aa3b27047423 */ /* 0x000fe20000010004 */
[----:B------:R-:W-:Y:S01]  /*b400*/  F2FP.BF16.F32.PACK_AB R47, R5, R16 ;  /* 0x00000010052f723e */ /* 0x000fe200000010ff */
[----:B------:R-:W-:Y:S01]  /*b410*/  @P0 FMUL R22, R22, 0.25 ;  /* 0x3e80000016160820 */ /* 0x000fe20000400000 */
[----:B------:R-:W-:Y:S01]  /*b420*/  F2FP.BF16.F32.PACK_AB R51, R8, R17 ;  /* 0x000000110833723e */ /* 0x000fe200000010ff */
[----:B------:R-:W-:Y:S01]  /*b430*/  FMUL R4, R39, R4 ;  /* 0x0000000427047220 */ /* 0x000fe20000400000 */
[----:B------:R-:W-:Y:S01]  /*b440*/  FSEL R38, RZ, -23, P1 ;  /* 0xc1b80000ff267808 */ /* 0x000fe20000800000 */
[----:B------:R0:W-:Y:S01]  /*b450*/  STS.128 [R42], R44 ;  /* 0x0000002c2a007388 */ /* 0x0001e20000000c00 */
[----:B------:R-:W-:Y:S01]  /*b460*/  ISETP.GE.U32.AND P1, PT, R69, 0x7f800000, PT ;  /* 0x7f8000004500780c */ /* 0x000fe20003f26070 */
[----:B------:R-:W-:Y:S01]  /*b470*/  FMUL R4, R39, R4 ;  /* 0x0000000427047220 */ /* 0x000fe20000400000 */
[----:B------:R-:W-:Y:S01]  /*b480*/  SHF.R.U32.HI R7, RZ, 0x7, R0 ;  /* 0x00000007ff077819 */ /* 0x000fe20000011600 */
[----:B------:R3:W-:Y:S01]  /*b490*/  STS.128 [R42+0x800], R48 ;  /* 0x000800302a007388 */ /* 0x0007e20000000c00 */
[----:B------:R-:W-:Y:S01]  /*b4a0*/  FFMA.FTZ R38, R41, 1.1920928955078125e-07, R38 ;  /* 0x3400000029267823 */ /* 0x000fe20000010026 */
[----:B------:R-:W-:Y:S01]  /*b4b0*/  FFMA.FTZ R39, R39, 1.4426950216293334961, R4 ;  /* 0x3fb8aa3b27277823 */ /* 0x000fe20000010004 */
[----:B------:R-:W-:Y:S01]  /*b4c0*/  IMAD R4, R2, UR5, RZ ;  /* 0x0000000502047c24 */ /* 0x000fe2000f8e02ff */
[----:B------:R-:W-:Y:S01]  /*b4d0*/  BAR.SYNC.DEFER_BLOCKING 0x0 ;  /* 0x0000000000007b1d */ /* 0x000fe20000010000 */
[----:B------:R-:W-:Y:S01]  /*b4e0*/  USHF.L.U32 UR5, UR4, 0x1, URZ ;  /* 0x0000000104057899 */ /* 0x000fe200080006ff */
[----:B------:R-:W-:Y:S01]  /*b4f0*/  @P0 FMUL R23, R23, 0.25 ;  /* 0x3e80000017170820 */ /* 0x000fe20000400000 */
[----:B------:R-:W-:-:S02]  /*b500*/  IMAD.SHL.U32 R5, R4, 0x2, RZ ;  /* 0x0000000204057824 */ /* 0x000fc400078e00ff */
[----:B------:R-:W-:Y:S01]  /*b510*/  FADD R38, R38, R39 ;  /* 0x0000002726267221 */ /* 0x000fe20000000000 */
[----:B------:R-:W-:Y:S01]  /*b520*/  SGXT.U32 R7, R7, 0x1 ;  /* 0x000000010707781a */ /* 0x000fe20000000000 */
[----:B------:R-:W-:Y:S02]  /*b530*/  @P1 IMAD.MOV.U32 R6, RZ, RZ, 0x7f800000 ;  /* 0x7f800000ff061424 */ /* 0x000fe400078e00ff */
[----:B------:R-:W-:Y:S01]  /*b540*/  @!P3 FMUL R20, R20, 16777216 ;  /* 0x4b8000001414b820 */ /* 0x000fe20000400000 */
[----:B------:R-:W-:Y:S01]  /*b550*/  @!P3 FMUL R21, R21, 16777216 ;  /* 0x4b8000001515b820 */ /* 0x000fe20000400000 */
[----:B------:R-:W-:Y:S01]  /*b560*/  @!P3 FMUL R22, R22, 16777216 ;  /* 0x4b8000001616b820 */ /* 0x000fe20000400000 */
[----:B------:R-:W-:Y:S01]  /*b570*/  @P1 FFMA.FTZ R38, R69, R6, +INF ;  /* 0x7f80000045261423 */ /* 0x000fe20000010006 */
[----:B------:R-:W-:Y:S01]  /*b580*/  @!P3 FMUL R23, R23, 16777216 ;  /* 0x4b8000001717b820 */ /* 0x000fe20000400000 */
[----:B-1----:R-:W-:Y:S01]  /*b590*/  IADD3 R56, P1, P4, R5, UR5, R56 ;  /* 0x0000000505387c10 */ /* 0x002fe2000fc3e038 */
[----:B------:R-:W-:Y:S01]  /*b5a0*/  UIMAD.WIDE UR4, UR4, 0x2, URZ ;  /* 0x00000002040478a5 */ /* 0x000fe2000f8e02ff */
[----:B--2---:R-:W-:-:S02]  /*b5b0*/  IMAD R0, R7, R52, RZ ;  /* 0x0000003407007224 */ /* 0x004fc400078e02ff */
[----:B------:R-:W-:Y:S01]  /*b5c0*/  FMUL R20, R40, R20 ;  /* 0x0000001428147220 */ /* 0x000fe20000400000 */
[----:B------:R-:W-:-:S04]  /*b5d0*/  IMAD.HI R4, R4, 0x2, RZ ;  /* 0x0000000204047827 */ /* 0x000fc800078e02ff */
[C---:B------:R-:W-:Y:S01]  /*b5e0*/  FMUL R21, R40.reuse, R21 ;  /* 0x0000001528157220 */ /* 0x040fe20000400000 */
[C---:B------:R-:W-:Y:S01]  /*b5f0*/  FMUL R7, R40.reuse, R22 ;  /* 0x0000001628077220 */ /* 0x040fe20000400000 */
[----:B------:R-:W-:Y:S01]  /*b600*/  FMUL R6, R40, R23 ;  /* 0x0000001728067220 */ /* 0x000fe20000400000 */
[----:B------:R-:W-:Y:S01]  /*b610*/  FSEL R5, R38, -INF , P2 ;  /* 0xff80000026057808 */ /* 0x000fe20001000000 */
[----:B------:R-:W-:Y:S01]  /*b620*/  @P0 FMUL R28, R28, 0.25 ;  /* 0x3e8000001c1c0820 */ /* 0x000fe20000400000 */
[----:B------:R-:W-:Y:S01]  /*b630*/  IADD3.X R64, PT, PT, R4, UR5, R57, P1, P4 ;  /* 0x0000000504407c10 */ /* 0x000fe20008fe8439 */
[----:B------:R-:W-:Y:S01]  /*b640*/  @P0 FMUL R30, R30, 0.25 ;  /* 0x3e8000001e1e0820 */ /* 0x000fe20000400000 */
[----:B0-----:R-:W-:Y:S01]  /*b650*/  F2FP.BF16.F32.PACK_AB R44, R7, R20 ;  /* 0x00000014072c723e */ /* 0x001fe200000010ff */
[----:B------:R-:W-:Y:S01]  /*b660*/  FFMA R36, R5, 0.69314718246459960938, R36 ;  /* 0x3f31721805247823 */ /* 0x000fe20000000024 */
[----:B---3--:R-:W-:Y:S01]  /*b670*/  F2FP.BF16.F32.PACK_AB R48, R6, R21 ;  /* 0x000000150630723e */ /* 0x008fe200000010ff */
[----:B------:R-:W0:Y:S01]  /*b680*/  LDS.128 R8, [R58] ;  /* 0x000000003a087984 */ /* 0x000e220000000c00 */
[----:B------:R-:W-:Y:S01]  /*b690*/  @P0 FMUL R24, R24, 0.25 ;  /* 0x3e80000018180820 */ /* 0x000fe20000400000 */
[----:B------:R-:W-:Y:S01]  /*b6a0*/  @P0 FMUL R25, R25, 0.25 ;  /* 0x3e80000019190820 */ /* 0x000fe20000400000 */
[----:B------:R-:W-:Y:S01]  /*b6b0*/  @P0 FMUL R26, R26, 0.25 ;  /* 0x3e8000001a1a0820 */ /* 0x000fe20000400000 */
[----:B------:R-:W-:Y:S01]  /*b6c0*/  LDS.128 R4, [R58+0x1000] ;  /* 0x001000003a047984 */ /* 0x000fe20000000c00 */
[----:B------:R-:W-:Y:S01]  /*b6d0*/  @P0 FMUL R27, R27, 0.25 ;  /* 0x3e8000001b1b0820 */ /* 0x000fe20000400000 */
[----:B------:R-:W-:Y:S01]  /*b6e0*/  @P0 FMUL R29, R29, 0.25 ;  /* 0x3e8000001d1d0820 */ /* 0x000fe20000400000 */
[----:B------:R-:W-:Y:S01]  /*b6f0*/  @P0 FMUL R31, R31, 0.25 ;  /* 0x3e8000001f1f0820 */ /* 0x000fe20000400000 */
[----:B------:R-:W-:Y:S01]  /*b700*/  @P0 FMUL R32, R32, 0.25 ;  /* 0x3e80000020200820 */ /* 0x000fe20000400000 */
[----:B------:R-:W-:Y:S01]  /*b710*/  @P0 FMUL R33, R33, 0.25 ;  /* 0x3e80000021210820 */ /* 0x000fe20000400000 */
[----:B------:R-:W-:Y:S01]  /*b720*/  @P0 FMUL R34, R34, 0.25 ;  /* 0x3e80000022220820 */ /* 0x000fe20000400000 */
[----:B------:R-:W-:Y:S01]  /*b730*/  @!P3 FMUL R28, R28, 16777216 ;  /* 0x4b8000001c1cb820 */ /* 0x000fe20000400000 */
[----:B------:R-:W-:Y:S01]  /*b740*/  @!P3 FMUL R30, R30, 16777216 ;  /* 0x4b8000001e1eb820 */ /* 0x000fe20000400000 */
[----:B------:R-:W-:Y:S01]  /*b750*/  @P0 FMUL R35, R35, 0.25 ;  /* 0x3e80000023230820 */ /* 0x000fe20000400000 */
[----:B------:R-:W-:-:S02]  /*b760*/  IMAD R15, R52, 0x2, R0 ;  /* 0x00000002340f7824 */ /* 0x000fc400078e0200 */
[----:B------:R-:W-:Y:S01]  /*b770*/  @!P3 FMUL R24, R24, 16777216 ;  /* 0x4b8000001818b820 */ /* 0x000fe20000400000 */
        /* <DEDUP_REMOVED lines=8> */
[C---:B------:R-:W-:Y:S01]  /*b800*/  FMUL R28, R40.reuse, R28 ;  /* 0x0000001c281c7220 */ /* 0x040fe20000400000 */
[----:B------:R-:W-:Y:S01]  /*b810*/  FMUL R19, R40, R30 ;  /* 0x0000001e28137220 */ /* 0x000fe20000400000 */
[----:B------:R-:W-:Y:S01]  /*b820*/  @!P3 FMUL R35, R35, 16777216 ;  /* 0x4b8000002323b820 */ /* 0x000fe20000400000 */
[----:B------:R-:W-:-:S02]  /*b830*/  IMAD R17, R52, 0x2, R15 ;  /* 0x0000000234117824 */ /* 0x000fc400078e020f */
        /* <DEDUP_REMOVED lines=9> */
[----:B------:R-:W-:Y:S01]  /*b8d0*/  FMUL R40, R40, R35 ;  /* 0x0000002328287220 */ /* 0x000fe20000400000 */
[----:B------:R-:W-:Y:S01]  /*b8e0*/  F2FP.BF16.F32.PACK_AB R46, R19, R28 ;  /* 0x0000001c132e723e */ /* 0x000fe200000010ff */
[----:B------:R-:W-:Y:S01]  /*b8f0*/  IMAD R19, R52, 0x2, R17 ;  /* 0x0000000234137824 */ /* 0x000fe200078e0211 */
[----:B------:R-:W-:Y:S01]  /*b900*/  F2FP.BF16.F32.PACK_AB R45, R13, R24 ;  /* 0x000000180d2d723e */ /* 0x000fe200000010ff */
[----:B------:R-:W1:Y:S01]  /*b910*/  LDCU UR4, c[0x0][0x3ec] ;  /* 0x00007d80ff0477ac */ /* 0x000e620008000800 */
[----:B------:R-:W-:Y:S01]  /*b920*/  F2FP.BF16.F32.PACK_AB R49, R12, R25 ;  /* 0x000000190c31723e */ /* 0x000fe200000010ff */
[----:B------:R-:W-:Y:S01]  /*b930*/  IMAD R21, R52, 0x2, R19 ;  /* 0x0000000234157824 */ /* 0x000fe200078e0213 */
[----:B------:R-:W-:-:S02]  /*b940*/  F2FP.BF16.F32.PACK_AB R50, R14, R29 ;  /* 0x0000001d0e32723e */ /* 0x000fc400000010ff */
[----:B------:R-:W-:Y:S01]  /*b950*/  F2FP.BF16.F32.PACK_AB R47, R23, R32 ;  /* 0x00000020172f723e */ /* 0x000fe200000010ff */
[----:B------:R-:W-:Y:S01]  /*b960*/  BAR.SYNC.DEFER_BLOCKING 0x0 ;  /* 0x0000000000007b1d */ /* 0x000fe20000010000 */
[----:B------:R-:W-:Y:S01]  /*b970*/  F2FP.BF16.F32.PACK_AB R51, R40, R33 ;  /* 0x000000212833723e */ /* 0x000fe200000010ff */
[----:B------:R-:W-:Y:S01]  /*b980*/  IMAD R22, R52, 0x2, R21 ;  /* 0x0000000234167824 */ /* 0x000fe200078e0215 */
[CC--:B------:R-:W-:Y:S02]  /*b990*/  LEA R12, P0, R0.reuse, R56.reuse, 0x1 ;  /* 0x00000038000c7211 */ /* 0x0c0fe400078008ff */
[----:B------:R-:W-:Y:S02]  /*b9a0*/  LEA R14, P1, R15, R56, 0x1 ;  /* 0x000000380f0e7211 */ /* 0x000fe400078208ff */
[----:B------:R-:W-:Y:S01]  /*b9b0*/  LEA.HI.X.SX32 R13, R0, R64, 0x1, P0 ;  /* 0x00000040000d7211 */ /* 0x000fe200000f0eff */
[----:B------:R-:W-:Y:S01]  /*b9c0*/  IMAD R0, R52, 0x2, R22 ;  /* 0x0000000234007824 */ /* 0x000fe200078e0216 */
[----:B------:R-:W-:-:S02]  /*b9d0*/  LEA R16, P0, R17, R56, 0x1 ;  /* 0x0000003811107211 */ /* 0x000fc400078008ff */
[-C--:B------:R-:W-:Y:S01]  /*b9e0*/  LEA.HI.X.SX32 R15, R15, R64.reuse, 0x1, P1 ;  /* 0x000000400f0f7211 */ /* 0x080fe200008f0eff */
[C---:B------:R-:W-:Y:S01]  /*b9f0*/  IMAD R23, R52.reuse, 0x2, R0 ;  /* 0x0000000234177824 */ /* 0x040fe200078e0200 */
[----:B------:R-:W-:Y:S01]  /*ba00*/  LEA.HI.X.SX32 R17, R17, R64, 0x1, P0 ;  /* 0x0000004011117211 */ /* 0x000fe200000f0eff */
[----:B-1----:R-:W-:Y:S01]  /*ba10*/  UIMAD UR4, UR6, UR4, URZ ;  /* 0x00000004060472a4 */ /* 0x002fe2000f8e02ff */
[C---:B------:R-:W-:Y:S01]  /*ba20*/  LEA R18, P0, R19.reuse, R56, 0x1 ;  /* 0x0000003813127211 */ /* 0x040fe200078008ff */
[C---:B------:R-:W-:Y:S02]  /*ba30*/  IMAD R24, R52.reuse, 0x2, R23 ;  /* 0x0000000234187824 */ /* 0x040fe400078e0217 */
[----:B------:R-:W-:Y:S01]  /*ba40*/  USHF.L.U32 UR6, UR4, 0x2, URZ ;  /* 0x0000000204067899 */ /* 0x000fe200080006ff */
[----:B------:R-:W-:Y:S01]  /*ba50*/  LEA.HI.X.SX32 R19, R19, R64, 0x1, P0 ;  /* 0x0000004013137211 */ /* 0x000fe200000f0eff */
[C---:B------:R-:W-:Y:S01]  /*ba60*/  IMAD R25, R52.reuse, 0x2, R24 ;  /* 0x0000000234197824 */ /* 0x040fe200078e0218 */
[C---:B------:R-:W-:Y:S01]  /*ba70*/  LEA R20, P0, R21.reuse, R56, 0x1 ;  /* 0x0000003815147211 */ /* 0x040fe200078008ff */
[----:B------:R-:W-:Y:S01]  /*ba80*/  UIMAD.WIDE UR4, UR4, 0x4, URZ ;  /* 0x00000004040478a5 */ /* 0x000fe2000f8e02ff */
[----:B------:R-:W-:Y:S01]  /*ba90*/  STS.128 [R42], R44 ;  /* 0x0000002c2a007388 */ /* 0x000fe20000000c00 */
[----:B------:R-:W-:Y:S01]  /*baa0*/  IMAD R26, R52, 0x2, R25 ;  /* 0x00000002341a7824 */ /* 0x000fe200078e0219 */
[----:B------:R-:W-:-:S02]  /*bab0*/  LEA.HI.X.SX32 R21, R21, R64, 0x1, P0 ;  /* 0x0000004015157211 */ /* 0x000fc400000f0eff */
[----:B------:R-:W-:Y:S01]  /*bac0*/  STS.128 [R42+0x800], R48 ;  /* 0x000800302a007388 */ /* 0x000fe20000000c00 */
[C---:B------:R-:W-:Y:S01]  /*bad0*/  IMAD R27, R52.reuse, 0x2, R26 ;  /* 0x00000002341b7824 */ /* 0x040fe200078e021a */
[----:B------:R-:W-:Y:S03]  /*bae0*/  BAR.SYNC.DEFER_BLOCKING 0x0 ;  /* 0x0000000000007b1d */ /* 0x000fe60000010000 */
[----:B------:R-:W-:-:S04]  /*baf0*/  IMAD R28, R52, 0x2, R27 ;  /* 0x00000002341c7824 */ /* 0x000fc800078e021b */
[----:B------:R-:W-:-:S04]  /*bb00*/  IMAD R29, R52, 0x2, R28 ;  /* 0x00000002341d7824 */ /* 0x000fc800078e021c */
[----:B------:R-:W-:Y:S01]  /*bb10*/  IMAD R30, R52, 0x2, R29 ;  /* 0x00000002341e7824 */ /* 0x000fe200078e021d */
[----:B0-----:R0:W-:Y:S04]  /*bb20*/  STG.E.U16 desc[UR22][R12.64], R8 ;  /* 0x000000080c007986 */ /* 0x0011e8000c101516 */
[----:B------:R-:W1:Y:S01]  /*bb30*/  LDS.128 R60, [R58] ;  /* 0x000000003a3c7984 */ /* 0x000e620000000c00 */
[----:B0-----:R-:W-:Y:S02]  /*bb40*/  PRMT R13, R8, 0x7632, R13 ;  /* 0x00007632080d7816 */ /* 0x001fe4000000000d */
[----:B------:R-:W-:-:S03]  /*bb50*/  LEA R12, P0, R22, R56, 0x1 ;  /* 0x00000038160c7211 */ /* 0x000fc600078008ff */
[----:B------:R0:W-:Y:S04]  /*bb60*/  STG.E.U16 desc[UR22][R14.64], R13 ;  /* 0x0000000d0e007986 */ /* 0x0001e8000c101516 */
[----:B------:R2:W-:Y:S01]  /*bb70*/  STG.E.U16 desc[UR22][R16.64], R9 ;  /* 0x0000000910007986 */ /* 0x0005e2000c101516 */
[----:B0-----:R-:W-:Y:S02]  /*bb80*/  PRMT R15, R9, 0x7632, R15 ;  /* 0x00007632090f7816 */ /* 0x001fe4000000000f */
[----:B------:R-:W-:Y:S02]  /*bb90*/  LEA.HI.X.SX32 R13, R22, R64, 0x1, P0 ;  /* 0x00000040160d7211 */ /* 0x000fe400000f0eff */
[----:B------:R-:W-:Y:S01]  /*bba0*/  LEA R14, P0, R0, R56, 0x1 ;  /* 0x00000038000e7211 */ /* 0x000fe200078008ff */
[----:B------:R0:W-:Y:S01]  /*bbb0*/  STG.E.U16 desc[UR22][R18.64], R15 ;  /* 0x0000000f12007986 */ /* 0x0001e2000c101516 */
[----:B--2---:R-:W-:-:S03]  /*bbc0*/  PRMT R9, R10, 0x7632, R9 ;  /* 0x000076320a097816 */ /* 0x004fc60000000009 */
[----:B------:R2:W-:Y:S04]  /*bbd0*/  STG.E.U16 desc[UR22][R20.64], R10 ;  /* 0x0000000a14007986 */ /* 0x0005e8000c101516 */
[----:B------:R3:W-:Y:S01]  /*bbe0*/  STG.E.U16 desc[UR22][R12.64], R9 ;  /* 0x000000090c007986 */ /* 0x0007e2000c101516 */
[----:B0-----:R-:W-:Y:S01]  /*bbf0*/  LEA.HI.X.SX32 R15, R0, R64, 0x1, P0 ;  /* 0x00000040000f7211 */ /* 0x001fe200000f0eff */
[----:B------:R-:W-:Y:S01]  /*bc00*/  IMAD R0, R52, 0x2, R30 ;  /* 0x0000000234007824 */ /* 0x000fe200078e021e */
[-C--:B------:R-:W-:Y:S02]  /*bc10*/  LEA R8, P0, R23, R56.reuse, 0x1 ;  /* 0x0000003817087211 */ /* 0x080fe400078008ff */
[-C--:B--2---:R-:W-:Y:S01]  /*bc20*/  LEA R10, P2, R28, R56.reuse, 0x1 ;  /* 0x000000381c0a7211 */ /* 0x084fe200078408ff */
[----:B------:R-:W-:Y:S01]  /*bc30*/  IMAD R31, R52, 0x2, R0 ;  /* 0x00000002341f7824 */ /* 0x000fe200078e0200 */
[----:B------:R0:W-:Y:S01]  /*bc40*/  STG.E.U16 desc[UR22][R14.64], R11 ;  /* 0x0000000b0e007986 */ /* 0x0001e2000c101516 */
[----:B------:R-:W-:-:S02]  /*bc50*/  LEA R18, P1, R25, R56, 0x1 ;  /* 0x0000003819127211 */ /* 0x000fc400078208ff */
[C---:B------:R-:W-:Y:S01]  /*bc60*/  IMAD R32, R52.reuse, 0x2, R31 ;  /* 0x0000000234207824 */ /* 0x040fe200078e021f */
[----:B---3--:R-:W-:Y:S02]  /*bc70*/  LEA.HI.X.SX32 R9, R23, R64, 0x1, P0 ;  /* 0x0000004017097211 */ /* 0x008fe400000f0eff */
[----:B------:R-:W-:Y:S01]  /*bc80*/  PRMT R13, R11, 0x7632, R13 ;  /* 0x000076320b0d7816 */ /* 0x000fe2000000000d */
[----:B------:R-:W-:Y:S01]  /*bc90*/  IMAD R33, R52, 0x2, R32 ;  /* 0x0000000234217824 */ /* 0x000fe200078e0220 */
[----:B------:R-:W-:Y:S02]  /*bca0*/  LEA R16, P0, R24, R56, 0x1 ;  /* 0x0000003818107211 */ /* 0x000fe400078008ff */
[-C--:B------:R-:W-:Y:S01]  /*bcb0*/  LEA.HI.X.SX32 R19, R25, R64.reuse, 0x1, P1 ;  /* 0x0000004019137211 */ /* 0x080fe200008f0eff */
[----:B------:R-:W-:Y:S01]  /*bcc0*/  IMAD R35, R52, 0x2, R33 ;  /* 0x0000000234237824 */ /* 0x000fe200078e0221 */
[----:B0-----:R-:W-:Y:S01]  /*bcd0*/  LEA.HI.X.SX32 R11, R28, R64, 0x1, P2 ;  /* 0x000000401c0b7211 */ /* 0x001fe200010f0eff */
[----:B------:R0:W-:Y:S01]  /*bce0*/  STG.E.U16 desc[UR22][R8.64], R13 ;  /* 0x0000000d08007986 */ /* 0x0001e2000c101516 */
[----:B------:R-:W-:Y:S01]  /*bcf0*/  LEA R22, P2, R0, R56, 0x1 ;  /* 0x0000003800167211 */ /* 0x000fe200078408ff */
[----:B------:R-:W-:Y:S01]  /*bd00*/  IMAD R38, R52, 0x2, R35 ;  /* 0x0000000234267824 */ /* 0x000fe200078e0223 */
[----:B------:R-:W-:-:S02]  /*bd10*/  LEA.HI.X.SX32 R17, R24, R64, 0x1, P0 ;  /* 0x0000004018117211 */ /* 0x000fc400000f0eff */
[-C--:B------:R-:W-:Y:S01]  /*bd20*/  LEA R12, P0, R26, R56.reuse, 0x1 ;  /* 0x000000381a0c7211 */ /* 0x080fe200078008ff */
[----:B------:R-:W-:Y:S01]  /*bd30*/  IMAD R39, R52, 0x2, R38 ;  /* 0x0000000234277824 */ /* 0x000fe200078e0226 */
[C---:B------:R-:W-:Y:S01]  /*bd40*/  LEA R20, P1, R27.reuse, R56, 0x1 ;  /* 0x000000381b147211 */ /* 0x040fe200078208ff */
[----:B-1----:R1:W-:Y:S01]  /*bd50*/  STG.E.U16 desc[UR22][R16.64], R60 ;  /* 0x0000003c10007986 */ /* 0x0023e2000c101516 */
[-C--:B------:R-:W-:Y:S01]  /*bd60*/  LEA.HI.X.SX32 R23, R0, R64.reuse, 0x1, P2 ;  /* 0x0000004000177211 */ /* 0x080fe200010f0eff */
[----:B------:R-:W-:Y:S01]  /*bd70*/  IMAD R41, R52, 0x2, R39 ;  /* 0x0000000234297824 */ /* 0x000fe200078e0227 */
[-C--:B------:R-:W-:Y:S02]  /*bd80*/  LEA.HI.X.SX32 R21, R27, R64.reuse, 0x1, P1 ;  /* 0x000000401b157211 */ /* 0x080fe400008f0eff */
[----:B0-----:R-:W-:Y:S01]  /*bd90*/  LEA.HI.X.SX32 R13, R26, R64, 0x1, P0 ;  /* 0x000000401a0d7211 */ /* 0x001fe200000f0eff */
[----:B------:R-:W-:Y:S01]  /*bda0*/  IMAD R0, R52, 0x2, R41 ;  /* 0x0000000234007824 */ /* 0x000fe200078e0229 */
[----:B------:R-:W-:-:S02]  /*bdb0*/  LEA R8, P0, R29, R56, 0x1 ;  /* 0x000000381d087211 */ /* 0x000fc400078008ff */
[----:B------:R-:W-:Y:S01]  /*bdc0*/  LEA R14, P1, R30, R56, 0x1 ;  /* 0x000000381e0e7211 */ /* 0x000fe200078208ff */
[----:B------:R-:W-:Y:S01]  /*bdd0*/  IMAD R43, R52, 0x2, R0 ;  /* 0x00000002342b7824 */ /* 0x000fe200078e0200 */
[-C--:B------:R-:W-:Y:S02]  /*bde0*/  LEA.HI.X.SX32 R9, R29, R64.reuse, 0x1, P0 ;  /* 0x000000401d097211 */ /* 0x080fe400000f0eff */
[----:B------:R-:W-:Y:S01]  /*bdf0*/  LEA.HI.X.SX32 R15, R30, R64, 0x1, P1 ;  /* 0x000000401e0f7211 */ /* 0x000fe200008f0eff */
[----:B------:R-:W-:Y:S01]  /*be00*/  IMAD R45, R52, 0x2, R43 ;  /* 0x00000002342d7824 */ /* 0x000fe200078e022b */
[-C--:B------:R-:W-:Y:S02]  /*be10*/  LEA R24, P0, R31, R56.reuse, 0x1 ;  /* 0x000000381f187211 */ /* 0x080fe400078008ff */
[-C--:B------:R-:W-:Y:S01]  /*be20*/  LEA R26, P1, R32, R56.reuse, 0x1 ;  /* 0x00000038201a7211 */ /* 0x080fe200078208ff */
[----:B------:R-:W-:Y:S01]  /*be30*/  IMAD R47, R52, 0x2, R45 ;  /* 0x00000002342f7824 */ /* 0x000fe200078e022d */
[----:B------:R-:W-:-:S02]  /*be40*/  LEA R28, P2, R33, R56, 0x1 ;  /* 0x00000038211c7211 */ /* 0x000fc400078408ff */
[-C--:B------:R-:W-:Y:S01]  /*be50*/  LEA.HI.X.SX32 R25, R31, R64.reuse, 0x1, P0 ;  /* 0x000000401f197211 */ /* 0x080fe200000f0eff */
[----:B------:R-:W-:Y:S01]  /*be60*/  IMAD R49, R52, 0x2, R47 ;  /* 0x0000000234317824 */ /* 0x000fe200078e022f */
[----:B------:R-:W-:Y:S02]  /*be70*/  LEA.HI.X.SX32 R27, R32, R64, 0x1, P1 ;  /* 0x00000040201b7211 */ /* 0x000fe400008f0eff */
[-C--:B------:R-:W-:Y:S01]  /*be80*/  LEA R30, P0, R35, R56.reuse, 0x1 ;  /* 0x00000038231e7211 */ /* 0x080fe200078008ff */
[----:B------:R-:W-:Y:S01]  /*be90*/  IMAD R51, R52, 0x2, R49 ;  /* 0x0000000234337824 */ /* 0x000fe200078e0231 */
[----:B------:R-:W-:Y:S02]  /*bea0*/  LEA R32, P1, R38, R56, 0x1 ;  /* 0x0000003826207211 */ /* 0x000fe400078208ff */
[----:B------:R-:W-:Y:S02]  /*beb0*/  LEA.HI.X.SX32 R29, R33, R64, 0x1, P2 ;  /* 0x00000040211d7211 */ /* 0x000fe400010f0eff */
[----:B------:R-:W-:-:S02]  /*bec0*/  LEA R34, P2, R39, R56, 0x1 ;  /* 0x0000003827227211 */ /* 0x000fc400078408ff */
[-C--:B------:R-:W-:Y:S02]  /*bed0*/  LEA.HI.X.SX32 R31, R35, R64.reuse, 0x1, P0 ;  /* 0x00000040231f7211 */ /* 0x080fe400000f0eff */
[----:B------:R-:W-:Y:S02]  /*bee0*/  LEA.HI.X.SX32 R33, R38, R64, 0x1, P1 ;  /* 0x0000004026217211 */ /* 0x000fe400008f0eff */
[-C--:B------:R-:W-:Y:S02]  /*bef0*/  LEA R38, P0, R41, R56.reuse, 0x1 ;  /* 0x0000003829267211 */ /* 0x080fe400078008ff */
[----:B------:R-:W-:Y:S02]  /*bf00*/  LEA R40, P1, R0, R56, 0x1 ;  /* 0x0000003800287211 */ /* 0x000fe400078208ff */
[-C--:B------:R-:W-:Y:S02]  /*bf10*/  LEA.HI.X.SX32 R35, R39, R64.reuse, 0x1, P2 ;  /* 0x0000004027237211 */ /* 0x080fe400010f0eff */
[----:B------:R-:W-:-:S02]  /*bf20*/  LEA.HI.X.SX32 R39, R41, R64, 0x1, P0 ;  /* 0x0000004029277211 */ /* 0x000fc400000f0eff */
[----:B------:R-:W-:Y:S01]  /*bf30*/  LEA.HI.X.SX32 R41, R0, R64, 0x1, P1 ;  /* 0x0000004000297211 */ /* 0x000fe200008f0eff */
[C---:B------:R-:W-:Y:S01]  /*bf40*/  IMAD R0, R52.reuse, 0x2, R51 ;  /* 0x0000000234007824 */ /* 0x040fe200078e0233 */
[-C--:B------:R-:W-:Y:S02]  /*bf50*/  LEA R42, P2, R43, R56.reuse, 0x1 ;  /* 0x000000382b2a7211 */ /* 0x080fe400078408ff */
[----:B------:R-:W-:Y:S01]  /*bf60*/  LEA R44, P0, R45, R56, 0x1 ;  /* 0x000000382d2c7211 */ /* 0x000fe200078008ff */
[C---:B------:R-:W-:Y:S01]  /*bf70*/  IMAD R55, R52.reuse, 0x2, R0 ;  /* 0x0000000234377824 */ /* 0x040fe200078e0200 */
[----:B------:R-:W-:Y:S02]  /*bf80*/  LEA.HI.X.SX32 R43, R43, R64, 0x1, P2 ;  /* 0x000000402b2b7211 */ /* 0x000fe400010f0eff */
[-C--:B------:R-:W-:Y:S01]  /*bf90*/  LEA R46, P1, R47, R56.reuse, 0x1 ;  /* 0x000000382f2e7211 */ /* 0x080fe200078208ff */
[----:B------:R-:W-:Y:S01]  /*bfa0*/  IMAD R57, R52, 0x2, R55 ;  /* 0x0000000234397824 */ /* 0x000fe200078e0237 */
[----:B------:R-:W-:-:S02]  /*bfb0*/  LEA R48, P2, R49, R56, 0x1 ;  /* 0x0000003831307211 */ /* 0x000fc400078408ff */
[-C--:B------:R-:W-:Y:S02]  /*bfc0*/  LEA.HI.X.SX32 R45, R45, R64.reuse, 0x1, P0 ;  /* 0x000000402d2d7211 */ /* 0x080fe400000f0eff */
[-C--:B------:R-:W-:Y:S02]  /*bfd0*/  LEA.HI.X.SX32 R47, R47, R64.reuse, 0x1, P1 ;  /* 0x000000402f2f7211 */ /* 0x080fe400008f0eff */
[----:B------:R-:W-:Y:S02]  /*bfe0*/  LEA.HI.X.SX32 R49, R49, R64, 0x1, P2 ;  /* 0x0000004031317211 */ /* 0x000fe400010f0eff */
[-C--:B------:R-:W-:Y:S02]  /*bff0*/  LEA R50, P0, R51, R56.reuse, 0x1 ;  /* 0x0000003833327211 */ /* 0x080fe400078008ff */
[-C--:B------:R-:W-:Y:S02]  /*c000*/  LEA R52, P1, R0, R56.reuse, 0x1 ;  /* 0x0000003800347211 */ /* 0x080fe400078208ff */
[----:B------:R-:W-:-:S02]  /*c010*/  LEA R54, P2, R55, R56, 0x1 ;  /* 0x0000003837367211 */ /* 0x000fc400078408ff */
[----:B------:R-:W-:Y:S02]  /*c020*/  LEA R56, P3, R57, R56, 0x1 ;  /* 0x0000003839387211 */ /* 0x000fe400078608ff */
[-C--:B------:R-:W-:Y:S02]  /*c030*/  LEA.HI.X.SX32 R51, R51, R64.reuse, 0x1, P0 ;  /* 0x0000004033337211 */ /* 0x080fe400000f0eff */
[-C--:B------:R-:W-:Y:S02]  /*c040*/  LEA.HI.X.SX32 R53, R0, R64.reuse, 0x1, P1 ;  /* 0x0000004000357211 */ /* 0x080fe400008f0eff */
[-C--:B------:R-:W-:Y:S02]  /*c050*/  LEA.HI.X.SX32 R55, R55, R64.reuse, 0x1, P2 ;  /* 0x0000004037377211 */ /* 0x080fe400010f0eff */
[----:B------:R-:W-:Y:S02]  /*c060*/  LEA.HI.X.SX32 R57, R57, R64, 0x1, P3 ;  /* 0x0000004039397211 */ /* 0x000fe400018f0eff */
[----:B------:R-:W0:Y:S01]  /*c070*/  LDS.128 R64, [R58+0x1000] ;  /* 0x001000003a407984 */ /* 0x000e220000000c00 */
[----:B------:R-:W-:-:S02]  /*c080*/  PRMT R0, R60, 0x7632, R0 ;  /* 0x000076323c007816 */ /* 0x000fc40000000000 */
[----:B-1----:R-:W-:Y:S02]  /*c090*/  PRMT R17, R61, 0x7632, R17 ;  /* 0x000076323d117816 */ /* 0x002fe40000000011 */
[----:B------:R-:W-:Y:S01]  /*c0a0*/  ISETP.GE.U32.AND P0, PT, R59, 0x80, PT ;  /* 0x000000803b00780c */ /* 0x000fe20003f06070 */
[----:B------:R1:W-:Y:S04]  /*c0b0*/  STG.E.U16 desc[UR22][R18.64], R0 ;  /* 0x0000000012007986 */ /* 0x0003e8000c101516 */
[----:B------:R2:W-:Y:S04]  /*c0c0*/  STG.E.U16 desc[UR22][R12.64], R61 ;  /* 0x0000003d0c007986 */ /* 0x0005e8000c101516 */
[----:B------:R3:W-:Y:S04]  /*c0d0*/  STG.E.U16 desc[UR22][R20.64], R17 ;  /* 0x0000001114007986 */ /* 0x0007e8000c101516 */
[----:B------:R4:W-:Y:S01]  /*c0e0*/  STG.E.U16 desc[UR22][R10.64], R62 ;  /* 0x0000003e0a007986 */ /* 0x0009e2000c101516 */
[----:B-1----:R-:W-:Y:S01]  /*c0f0*/  IMAD.HI R0, R2, 0x4, RZ ;  /* 0x0000000402007827 */ /* 0x002fe200078e02ff */
[----:B--2---:R-:W-:-:S02]  /*c100*/  PRMT R13, R62, 0x7632, R13 ;  /* 0x000076323e0d7816 */ /* 0x004fc4000000000d */
[----:B---3--:R-:W-:-:S03]  /*c110*/  PRMT R17, R6, 0x7632, R17 ;  /* 0x0000763206117816 */ /* 0x008fc60000000011 */
[----:B------:R1:W-:Y:S01]  /*c120*/  STG.E.U16 desc[UR22][R8.64], R13 ;  /* 0x0000000d08007986 */ /* 0x0003e2000c101516 */
[----:B------:R-:W-:Y:S02]  /*c130*/  PRMT R20, R7, 0x7632, R20 ;  /* 0x0000763207147816 */ /* 0x000fe40000000014 */
[----:B----4-:R-:W-:Y:S01]  /*c140*/  PRMT R11, R63, 0x7632, R11 ;  /* 0x000076323f0b7816 */ /* 0x010fe2000000000b */
[----:B------:R2:W-:Y:S04]  /*c150*/  STG.E.U16 desc[UR22][R14.64], R63 ;  /* 0x0000003f0e007986 */ /* 0x0005e8000c101516 */
[----:B------:R0:W-:Y:S01]  /*c160*/  STG.E.U16 desc[UR22][R22.64], R11 ;  /* 0x0000000b16007986 */ /* 0x0001e2000c101516 */
[----:B-1----:R-:W-:-:S03]  /*c170*/  PRMT R9, R4, 0x7632, R9 ;  /* 0x0000763204097816 */ /* 0x002fc60000000009 */
[----:B------:R1:W-:Y:S01]  /*c180*/  STG.E.U16 desc[UR22][R24.64], R4 ;  /* 0x0000000418007986 */ /* 0x0003e2000c101516 */
[----:B--2---:R-:W-:-:S03]  /*c190*/  PRMT R15, R5, 0x7632, R15 ;  /* 0x00007632050f7816 */ /* 0x004fc6000000000f */
[----:B------:R2:W-:Y:S01]  /*c1a0*/  STG.E.U16 desc[UR22][R26.64], R9 ;  /* 0x000000091a007986 */ /* 0x0005e2000c101516 */
[----:B0-----:R-:W-:-:S03]  /*c1b0*/  PRMT R22, R64, 0x7632, R22 ;  /* 0x0000763240167816 */ /* 0x001fc60000000016 */
[----:B------:R0:W-:Y:S04]  /*c1c0*/  STG.E.U16 desc[UR22][R28.64], R5 ;  /* 0x000000051c007986 */ /* 0x0001e8000c101516 */
[----:B------:R-:W-:Y:S01]  /*c1d0*/  STG.E.U16 desc[UR22][R30.64], R15 ;  /* 0x0000000f1e007986 */ /* 0x000fe2000c101516 */
[----:B-1----:R-:W-:-:S03]  /*c1e0*/  PRMT R24, R65, 0x7632, R24 ;  /* 0x0000763241187816 */ /* 0x002fc60000000018 */
[----:B------:R-:W-:Y:S01]  /*c1f0*/  STG.E.U16 desc[UR22][R32.64], R6 ;  /* 0x0000000620007986 */ /* 0x000fe2000c101516 */
[----:B--2---:R-:W-:-:S03]  /*c200*/  PRMT R26, R66, 0x7632, R26 ;  /* 0x00007632421a7816 */ /* 0x004fc6000000001a */
[----:B------:R-:W-:Y:S01]  /*c210*/  STG.E.U16 desc[UR22][R34.64], R17 ;  /* 0x0000001122007986 */ /* 0x000fe2000c101516 */
[----:B0-----:R-:W-:Y:S01]  /*c220*/  PRMT R28, R67, 0x7632, R28 ;  /* 0x00007632431c7816 */ /* 0x001fe2000000001c */
[----:B------:R-:W-:Y:S02]  /*c230*/  IMAD.SHL.U32 R5, R2, 0x4, RZ ;  /* 0x0000000402057824 */ /* 0x000fe400078e00ff */
[----:B------:R0:W-:Y:S04]  /*c240*/  STG.E.U16 desc[UR22][R38.64], R7 ;  /* 0x0000000726007986 */ /* 0x0001e8000c101516 */
[----:B------:R-:W-:Y:S04]  /*c250*/  STG.E.U16 desc[UR22][R40.64], R20 ;  /* 0x0000001428007986 */ /* 0x000fe8000c101516 */
[----:B------:R-:W-:Y:S04]  /*c260*/  STG.E.U16 desc[UR22][R42.64], R64 ;  /* 0x000000402a007986 */ /* 0x000fe8000c101516 */
[----:B------:R-:W-:Y:S01]  /*c270*/  STG.E.U16 desc[UR22][R44.64], R22 ;  /* 0x000000162c007986 */ /* 0x000fe2000c101516 */
[----:B0-----:R-:W0:Y:S03]  /*c280*/  LDC.64 R6, c[0x0][0x3a0] ;  /* 0x0000e800ff067b82 */ /* 0x001e260000000a00 */
[----:B------:R-:W-:Y:S04]  /*c290*/  STG.E.U16 desc[UR22][R46.64], R65 ;  /* 0x000000412e007986 */ /* 0x000fe8000c101516 */
[----:B------:R-:W-:Y:S04]  /*c2a0*/  STG.E.U16 desc[UR22][R48.64], R24 ;  /* 0x0000001830007986 */ /* 0x000fe8000c101516 */
[----:B------:R-:W-:Y:S04]  /*c2b0*/  STG.E.U16 desc[UR22][R50.64], R66 ;  /* 0x0000004232007986 */ /* 0x000fe8000c101516 */
[----:B------:R-:W-:Y:S04]  /*c2c0*/  STG.E.U16 desc[UR22][R52.64], R26 ;  /* 0x0000001a34007986 */ /* 0x000fe8000c101516 */
[----:B------:R-:W-:Y:S04]  /*c2d0*/  STG.E.U16 desc[UR22][R54.64], R67 ;  /* 0x0000004336007986 */ /* 0x000fe8000c101516 */
[----:B------:R-:W-:Y:S01]  /*c2e0*/  STG.E.U16 desc[UR22][R56.64], R28 ;  /* 0x0000001c38007986 */ /* 0x000fe2000c101516 */
[----:B------:R-:W-:Y:S01]  /*c2f0*/  BAR.SYNC.DEFER_BLOCKING 0x0 ;  /* 0x0000000000007b1d */ /* 0x000fe20000010000 */
[----:B0-----:R-:W-:-:S05]  /*c300*/  IADD3 R2, P1, P2, R5, UR6, R6 ;  /* 0x0000000605027c10 */ /* 0x001fca000fa3e006 */
[----:B------:R0:W-:Y:S02]  /*c310*/  STSM.16.M88 [R3], R36 ;  /* 0x0000002403007844 */ /* 0x0001e40000000000 */
[----:B------:R-:W-:Y:S01]  /*c320*/  BAR.SYNC.DEFER_BLOCKING 0x0 ;  /* 0x0000000000007b1d */ /* 0x000fe20000010000 */
[----:B0-----:R-:W-:-:S05]  /*c330*/  IADD3.X R3, PT, PT, R0, UR5, R7, P1, P2 ;  /* 0x0000000500037c10 */ /* 0x001fca0008fe4407 */
[----:B------:R-:W0:Y:S04]  /*c340*/  LDSM.16.M88 R37, [R37+UR7] ;  /* 0x000000072525783b */ /* 0x000e280008000000 */
[----:B0-----:R0:W-:Y:S01]  /*c350*/  @!P0 STG.E desc[UR22][R2.64], R37 ;  /* 0x0000002502008986 */ /* 0x0011e2000c101916 */
[----:B------:R-:W-:Y:S06]  /*c360*/  BAR.SYNC.DEFER_BLOCKING 0x0 ;  /* 0x0000000000007b1d */ /* 0x000fec0000010000 */
[----:B------:R-:W-:Y:S05]  /*c370*/  BRA.U UP1, `(.L_x_20) ;  /* 0x0000000101a07547 */ /* 0x000fea000b800000 */
[----:B------:R-:W1:Y:S01]  /*c380*/  S2UR UR5, SR_CgaCtaId ;  /* 0x00000000000579c3 */ /* 0x000e620000008800 */
[----:B------:R-:W-:Y:S01]  /*c390*/  NOP ;  /* 0x0000000000007918 */ /* 0x000fe20000000000 */
[----:B------:R-:W-:Y:S01]  /*c3a0*/  UMOV UR4, 0x50 ;  /* 0x0000005000047882 */ /* 0x000fe20000000000 */
[----:B------:R-:W-:Y:S02]  /*c3b0*/  IMAD.U32 R0, RZ, RZ, UR8 ;  /* 0x00000008ff007e24 */ /* 0x000fe4000f8e00ff */
[----:B0-----:R-:W-:Y:S02]  /*c3c0*/  IMAD.MOV.U32 R3, RZ, RZ, 0xff ;  /* 0x000000ffff037424 */ /* 0x001fe400078e00ff */
[----:B------:R-:W-:Y:S01]  /*c3d0*/  IMAD.MOV.U32 R7, RZ, RZ, 0x1 ;  /* 0x00000001ff077424 */ /* 0x000fe200078e00ff */
[----:B------:R-:W-:-:S04]  /*c3e0*/  LOP3.LUT R0, R0, 0xffff, RZ, 0xc0, !PT ;  /* 0x0000ffff00007812 */ /* 0x000fc800078ec0ff */
[----:B------:R-:W-:-:S05]  /*c3f0*/  SHF.R.U32.HI R0, RZ, 0x5, R0 ;  /* 0x00000005ff007819 */ /* 0x000fca0000011600 */
[----:B------:R-:W-:Y:S01]  /*c400*/  VIADD R2, R0, 0x10 ;  /* 0x0000001000027836 */ /* 0x000fe20000000000 */
[----:B------:R-:W-:Y:S01]  /*c410*/  SHF.L.U32 R0, R3, R0, RZ ;  /* 0x0000000003007219 */ /* 0x000fe200000006ff */
[----:B-1----:R-:W-:-:S03]  /*c420*/  ULEA UR6, UR5, UR4, 0x18 ;  /* 0x0000000405067291 */ /* 0x002fc6000f8ec0ff */
[----:B------:R-:W-:-:S04]  /*c430*/  SHF.L.U32 R3, R7, R2, RZ ;  /* 0x0000000207037219 */ /* 0x000fc800000006ff */
[----:B------:R-:W-:Y:S02]  /*c440*/  LOP3.LUT R0, R3, R0, RZ, 0xfc, !PT ;  /* 0x0000000003007212 */ /* 0x000fe400078efcff */
[----:B------:R-:W0:Y:S02]  /*c450*/  LDS R5, [UR6] ;  /* 0x00000006ff057984 */ /* 0x000e240008000800 */
[C---:B------:R-:W-:Y:S02]  /*c460*/  LOP3.LUT R2, R0.reuse, 0xffff, RZ, 0xc0, !PT ;  /* 0x0000ffff00027812 */ /* 0x040fe400078ec0ff */
[----:B0-----:R-:W-:-:S04]  /*c470*/  LOP3.LUT R3, R0, 0xffff, R5, 0x80, !PT ;  /* 0x0000ffff00037812 */ /* 0x001fc800078e8005 */
[----:B------:R-:W-:-:S13]  /*c480*/  ISETP.NE.AND P0, PT, R3, R2, PT ;  /* 0x000000020300720c */ /* 0x000fda0003f05270 */
[----:B------:R-:W-:Y:S05]  /*c490*/  @P0 BRA `(.L_x_21) ;  /* 0x0000000000500947 */ /* 0x000fea0003800000 */
[----:B------:R-:W-:Y:S02]  /*c4a0*/  SHF.R.U32.HI R5, RZ, 0x10, R5 ;  /* 0x00000010ff057819 */ /* 0x000fe40000011605 */
[----:B------:R-:W-:-:S04]  /*c4b0*/  SHF.R.U32.HI R2, RZ, 0x10, R0 ;  /* 0x00000010ff027819 */ /* 0x000fc80000011600 */
[----:B------:R-:W-:-:S04]  /*c4c0*/  LOP3.LUT R5, R5, R2, RZ, 0xc0, !PT ;  /* 0x0000000205057212 */ /* 0x000fc800078ec0ff */
[----:B------:R-:W-:-:S13]  /*c4d0*/  ISETP.NE.AND P0, PT, R5, R2, PT ;  /* 0x000000020500720c */ /* 0x000fda0003f05270 */
[----:B------:R-:W-:Y:S05]  /*c4e0*/  @P0 BRA `(.L_x_22) ;  /* 0x0000000000300947 */ /* 0x000fea0003800000 */
[----:B------:R-:W-:Y:S01]  /*c4f0*/  R2UR UR4, R0 ;  /* 0x00000000000472ca */ /* 0x000fe200000e0000 */
[----:B------:R-:W-:Y:S01]  /*c500*/  VOTEU.ANY UR5, UPT, PT ;  /* 0x0000000000057886 */ /* 0x000fe200038e0100 */
[----:B------:R-:W0:Y:S01]  /*c510*/  S2R R0, SR_LANEID ;  /* 0x0000000000007919 */ /* 0x000e220000000000 */
[----:B------:R-:W-:-:S10]  /*c520*/  UFLO.U32 UR5, UR5 ;  /* 0x00000005000572bd */ /* 0x000fd400080e0000 */
[----:B------:R-:W-:-:S06]  /*c530*/  ULOP3.LUT UR4, URZ, UR4, URZ, 0x33, !UPT ;  /* 0x00000004ff047292 */ /* 0x000fcc000f8e33ff */
[----:B------:R-:W-:-:S04]  /*c540*/  IMAD.U32 R2, RZ, RZ, UR4 ;  /* 0x00000004ff027e24 */ /* 0x000fc8000f8e00ff */
[----:B------:R-:W1:Y:S02]  /*c550*/  REDUX UR7, R2 ;  /* 0x00000000020773c4 */ /* 0x000e640000000000 */
[----:B------:R2:W-:Y:S01]  /*c560*/  UTCATOMSWS.AND URZ, UR4 ;  /* 0x0000000400ff79e3 */ /* 0x0005e20008000000 */
[----:B0-----:R-:W-:Y:S01]  /*c570*/  ISETP.EQ.U32.AND P0, PT, R0, UR5, PT ;  /* 0x0000000500007c0c */ /* 0x001fe2000bf02070 */
[----:B-1----:R-:W-:-:S12]  /*c580*/  IMAD.U32 R0, RZ, RZ, UR7 ;  /* 0x00000007ff007e24 */ /* 0x002fd8000f8e00ff */
[----:B------:R2:W-:Y:S01]  /*c590*/  @P0 ATOMS.AND RZ, [UR6], R0 ;  /* 0x00000000ffff098c */ /* 0x0005e2000a800006 */
[----:B------:R-:W-:Y:S05]  /*c5a0*/  BRA `(.L_x_20) ;  /* 0x0000000000147947 */ /* 0x000fea0003800000 */
.L_x_22:
[----:B------:R-:W-:-:S07]  /*c5b0*/  MOV R2, 0xc5d0 ;  /* 0x0000c5d000027802 */ /* 0x000fce0000000f00 */
[----:B------:R-:W-:Y:S05]  /*c5c0*/  CALL.REL.NOINC `($__internal_0_$__cuda_sm10x_tcgen05_guardrail_trap_col_being_dealloced_not_returned_by_alloc) ;  /* 0x0000000000487944 */ /* 0x000fea0003c00000 */
[----:B------:R-:W-:Y:S05]  /*c5d0*/  BRA `(.L_x_20) ;  /* 0x0000000000087947 */ /* 0x000fea0003800000 */
.L_x_21:
[----:B------:R-:W-:-:S07]  /*c5e0*/  MOV R2, 0xc600 ;  /* 0x0000c60000027802 */ /* 0x000fce0000000f00 */
[----:B------:R-:W-:Y:S05]  /*c5f0*/  CALL.REL.NOINC `($__internal_2_$__cuda_sm10x_tcgen05_guardrail_trap_unallocated_columns_being_dealloced) ;  /* 0x0000000000547944 */ /* 0x000fea0003c00000 */
.L_x_20:
[----:B------:R-:W-:Y:S01]  /*c600*/  NOP ;  /* 0x0000000000007918 */ /* 0x000fe20000000000 */
[----:B--2---:R-:W-:Y:S05]  /*c610*/  EXIT ;  /* 0x000000000000794d */ /* 0x004fea0003800000 */
.L_x_8:
[----:B------:R-:W1:Y:S02]  /*c620*/  SYNCS.PHASECHK.TRANS64.TRYWAIT P2, [UR7+0x8000], RZ ;  /* 0x008000ffff0075a7 */ /* 0x000e640008041107 */
[----:B-1----:R-:W-:Y:S05]  /*c630*/  @!P2 BRA `(.L_x_8) ;  /* 0xfffffffc00f8a947 */ /* 0x002fea000383ffff */
[----:B------:R-:W-:Y:S05]  /*c640*/  BRA `(.L_x_7) ;  /* 0xffffff5800fc7947 */ /* 0x000fea000383ffff */
.L_x_14:
[----:B------:R-:W1:Y:S02]  /*c650*/  SYNCS.PHASECHK.TRANS64.TRYWAIT P0, [UR7+0x10010], RZ ;  /* 0x010010ffff0075a7 */ /* 0x000e640008001107 */
[----:B-1----:R-:W-:Y:S05]  /*c660*/  @!P0 BRA `(.L_x_14) ;  /* 0xfffffffc00f88947 */ /* 0x002fea000383ffff */
[----:B------:R-:W-:Y:S05]  /*c670*/  BRA `(.L_x_23) ;  /* 0xffffffa400a87947 */ /* 0x000fea000383ffff */
.L_x_15:
[----:B0-----:R-:W-:-:S04]  /*c680*/  IMAD.U32 R41, RZ, RZ, UR66 ;  /* 0x00000042ff297e24 */ /* 0x001fc8000f8e00ff */
[----:B------:R-:W0:Y:S02]  /*c690*/  SYNCS.PHASECHK.TRANS64.TRYWAIT P0, [UR10], R41 ;  /* 0x00000029ff0075a7 */ /* 0x000e24000800110a */
[----:B0-----:R-:W-:Y:S05]  /*c6a0*/  @!P0 BRA `(.L_x_15) ;  /* 0xfffffffc00f48947 */ /* 0x001fea000383ffff */
[----:B------:R-:W-:Y:S05]  /*c6b0*/  BRA `(.L_x_24) ;  /* 0xffffffd400647947 */ /* 0x000fea000383ffff */
.L_x_19:
[----:B------:R-:W0:Y:S02]  /*c6c0*/  SYNCS.PHASECHK.TRANS64.TRYWAIT P0, [UR10], R4 ;  /* 0x00000004ff0075a7 */ /* 0x000e24000800110a */
[----:B0-----:R-:W-:Y:S05]  /*c6d0*/  @!P0 BRA `(.L_x_19) ;  /* 0xfffffffc00f88947 */ /* 0x001fea000383ffff */
[----:B------:R-:W-:Y:S05]  /*c6e0*/  BRA `(.L_x_18) ;  /* 0xffffffe400a87947 */ /* 0x000fea000383ffff */
        .weak           $__internal_0_$__cuda_sm10x_tcgen05_guardrail_trap_col_being_dealloced_not_returned_by_alloc
        .type           $__internal_0_$__cuda_sm10x_tcgen05_guardrail_trap_col_being_dealloced_not_returned_by_alloc,@function
        .size           $__internal_0_$__cuda_sm10x_tcgen05_guardrail_trap_col_being_dealloced_not_returned_by_alloc,($__internal_1_$__cuda_sm10x_tcgen05_guardrail_trap_phase_invalid_during_alloc - $__internal_0_$__cuda_sm10x_tcgen05_guardrail_trap_col_being_dealloced_not_returned_by_alloc)
$__internal_0_$__cuda_sm10x_tcgen05_guardrail_trap_col_being_dealloced_not_returned_by_alloc:
[----:B------:R-:W-:Y:S05]  /*c6f0*/  BPT.TRAP 0x1 ;  /* 0x000000040000795c */ /* 0x000fea0000300000 */
[----:B------:R-:W-:-:S04]  /*c700*/  IMAD.MOV.U32 R3, RZ, RZ, 0x0 ;  /* 0x00000000ff037424 */ /* 0x000fc800078e00ff */
[----:B------:R-:W-:Y:S05]  /*c710*/  RET.REL.NODEC R2 `(attn_fwd) ;  /* 0xffffff3802387950 */ /* 0x000fea0003c3ffff */
        .weak           $__internal_1_$__cuda_sm10x_tcgen05_guardrail_trap_phase_invalid_during_alloc
        .type           $__internal_1_$__cuda_sm10x_tcgen05_guardrail_trap_phase_invalid_during_alloc,@function
        .size           $__internal_1_$__cuda_sm10x_tcgen05_guardrail_trap_phase_invalid_during_alloc,($__internal_2_$__cuda_sm10x_tcgen05_guardrail_trap_unallocated_columns_being_dealloced - $__internal_1_$__cuda_sm10x_tcgen05_guardrail_trap_phase_invalid_during_alloc)
$__internal_1_$__cuda_sm10x_tcgen05_guardrail_trap_phase_invalid_during_alloc:
[----:B------:R-:W-:Y:S05]  /*c720*/  BPT.TRAP 0x1 ;  /* 0x000000040000795c */ /* 0x000fea0000300000 */
[----:B------:R-:W-:-:S04]  /*c730*/  IMAD.MOV.U32 R3, RZ, RZ, 0x0 ;  /* 0x00000000ff037424 */ /* 0x000fc800078e00ff */
[----:B------:R-:W-:Y:S05]  /*c740*/  RET.REL.NODEC R2 `(attn_fwd) ;  /* 0xffffff38022c7950 */ /* 0x000fea0003c3ffff */
        .weak           $__internal_2_$__cuda_sm10x_tcgen05_guardrail_trap_unallocated_columns_being_dealloced
        .type           $__internal_2_$__cuda_sm10x_tcgen05_guardrail_trap_unallocated_columns_being_dealloced,@function
        .size           $__internal_2_$__cuda_sm10x_tcgen05_guardrail_trap_unallocated_columns_being_dealloced,(.L_x_28 - $__internal_2_$__cuda_sm10x_tcgen05_guardrail_trap_unallocated_columns_being_dealloced)
$__internal_2_$__cuda_sm10x_tcgen05_guardrail_trap_unallocated_columns_being_dealloced:
[----:B------:R-:W-:Y:S05]  /*c750*/  BPT.TRAP 0x1 ;  /* 0x000000040000795c */ /* 0x000fea0000300000 */
[----:B------:R-:W-:-:S04]  /*c760*/  IMAD.MOV.U32 R3, RZ, RZ, 0x0 ;  /* 0x00000000ff037424 */ /* 0x000fc800078e00ff */
[----:B------:R-:W-:Y:S05]  /*c770*/  RET.REL.NODEC R2 `(attn_fwd) ;  /* 0xffffff3802207950 */ /* 0x000fea0003c3ffff */
.L_x_25:
[----:B------:R-:W-:-:S00]  /*c780*/  BRA `(.L_x_25) ;  /* 0xfffffffc00fc7947 */ /* 0x000fc0000383ffff */
[----:B------:R-:W-:-:S00]  /*c790*/  NOP ;  /* 0x0000000000007918 */ /* 0x000fc00000000000 */
        /* <DEDUP_REMOVED lines=14> */
.L_x_28:


//--------------------- .nv.global.init           --------------------------
	.section	.nv.global.init,"aw",@progbits
.nv.global.init:
	.type		_$_str,@object
	.size		_$_str,(.L_3 - _$_str)
_$_str:
        /*0000*/ 	.byte	0x5f, 0x5f, 0x43, 0x55, 0x44, 0x41, 0x5f, 0x46, 0x54, 0x5a, 0x00
.L_3:


//--------------------- .nv.shared.attn_fwd       --------------------------
	.section	.nv.shared.attn_fwd,"aw",@nobits
	.sectionflags	@""
	.align	16
	.zero		1024


//--------------------- .nv.shared.reserved.0     --------------------------
	.section	.nv.shared.reserved.0,"aw",@nobits
	.align	8
	.weak		__nv_reservedSMEM_offset_0_alias
	.size		__nv_reservedSMEM_offset_0_alias, 0, 64
	.other		__nv_reservedSMEM_offset_0_alias,@"STO_CUDA_RESERVED_SHARED STV_DEFAULT"
__nv_reservedSMEM_offset_0_alias:
	.zero		0
.nv.shared.reserved.0:
	.zero		64
	.weak		__nv_reservedSMEM_allocation_phase
	.type		__nv_reservedSMEM_allocation_phase,@object
	.size		__nv_reservedSMEM_allocation_phase,(.L_0 - __nv_reservedSMEM_allocation_phase)
__nv_reservedSMEM_allocation_phase:
	.zero		1
.L_0:
	.zero		7
	.weak		__nv_reservedSMEM_devtool_atexit_pc
	.type		__nv_reservedSMEM_devtool_atexit_pc,@object
	.size		__nv_reservedSMEM_devtool_atexit_pc,(__nv_reservedSMEM_allocation_mask - __nv_reservedSMEM_devtool_atexit_pc)
__nv_reservedSMEM_devtool_atexit_pc:
	.zero		8
	.weak		__nv_reservedSMEM_allocation_mask
	.type		__nv_reservedSMEM_allocation_mask,@object
	.size		__nv_reservedSMEM_allocation_mask,(.L_2 - __nv_reservedSMEM_allocation_mask)
__nv_reservedSMEM_allocation_mask:
	.zero		4
.L_2:


//--------------------- .nv.constant0.attn_fwd    --------------------------
	.section	.nv.constant0.attn_fwd,"a",@progbits
	.sectionflags	@""
	.align	4
.nv.constant0.attn_fwd:
	.zero		1032


//--------------------- SYMBOLS --------------------------

	.type		.nv.reservedSmem.offset0,@object
	.size		.nv.reservedSmem.offset0,0x4
	.type		.nv.reservedSmem.cap,@object
	.size		.nv.reservedSmem.cap,0x4
